//
// Generated by NVIDIA NVVM Compiler
//
// Compiler Build ID: CL-36424714
// Cuda compilation tools, release 13.0, V13.0.88
// Based on NVVM 20.0.0
//

.version 9.0
.target sm_100
.address_size 64

	// .globl	_Z13convolution2DPjPiS0_iiii

.visible .entry _Z13convolution2DPjPiS0_iiii(
	.param .u64 .ptr .align 1 _Z13convolution2DPjPiS0_iiii_param_0,
	.param .u64 .ptr .align 1 _Z13convolution2DPjPiS0_iiii_param_1,
	.param .u64 .ptr .align 1 _Z13convolution2DPjPiS0_iiii_param_2,
	.param .u32 _Z13convolution2DPjPiS0_iiii_param_3,
	.param .u32 _Z13convolution2DPjPiS0_iiii_param_4,
	.param .u32 _Z13convolution2DPjPiS0_iiii_param_5,
	.param .u32 _Z13convolution2DPjPiS0_iiii_param_6
)
{
	.reg .pred 	%p<106>;
	.reg .b32 	%r<218>;
	.reg .b64 	%rd<70>;

	ld.param.u64 	%rd6, [_Z13convolution2DPjPiS0_iiii_param_0];
	ld.param.u64 	%rd7, [_Z13convolution2DPjPiS0_iiii_param_1];
	ld.param.u64 	%rd8, [_Z13convolution2DPjPiS0_iiii_param_2];
	ld.param.u32 	%r87, [_Z13convolution2DPjPiS0_iiii_param_3];
	ld.param.u32 	%r88, [_Z13convolution2DPjPiS0_iiii_param_4];
	ld.param.u32 	%r89, [_Z13convolution2DPjPiS0_iiii_param_5];
	ld.param.u32 	%r90, [_Z13convolution2DPjPiS0_iiii_param_6];
	cvta.to.global.u64 	%rd1, %rd7;
	cvta.to.global.u64 	%rd2, %rd6;
	cvta.to.global.u64 	%rd3, %rd8;
	mov.u32 	%r91, %ctaid.y;
	mov.u32 	%r92, %ntid.y;
	mov.u32 	%r93, %tid.y;
	mad.lo.s32 	%r1, %r91, %r92, %r93;
	mov.u32 	%r94, %ctaid.x;
	mov.u32 	%r95, %ntid.x;
	mov.u32 	%r96, %tid.x;
	mad.lo.s32 	%r2, %r94, %r95, %r96;
	setp.ge.s32 	%p2, %r1, %r87;
	setp.ge.s32 	%p3, %r2, %r88;
	or.pred  	%p4, %p2, %p3;
	setp.lt.s32 	%p5, %r89, 1;
	or.pred  	%p6, %p4, %p5;
	@%p6 bra 	$L__BB0_57;
	shr.u32 	%r97, %r90, 31;
	add.s32 	%r98, %r90, %r97;
	shr.s32 	%r99, %r98, 1;
	sub.s32 	%r3, %r2, %r99;
	sub.s32 	%r4, %r1, %r99;
	setp.lt.s32 	%p7, %r90, 1;
	mad.lo.s32 	%r100, %r88, %r1, %r2;
	mul.lo.s32 	%r5, %r100, %r89;
	@%p7 bra 	$L__BB0_46;
	and.b32  	%r6, %r90, 7;
	add.s32 	%r7, %r6, -1;
	and.b32  	%r8, %r90, 3;
	and.b32  	%r9, %r90, 2147483640;
	and.b32  	%r10, %r90, 1;
	mov.b32 	%r185, 0;
$L__BB0_3:
	mov.b32 	%r186, 0;
	mov.u32 	%r190, %r186;
$L__BB0_4:
	setp.lt.u32 	%p16, %r90, 8;
	add.s32 	%r116, %r4, %r186;
	setp.gt.s32 	%p17, %r116, -1;
	setp.lt.s32 	%p18, %r116, %r87;
	and.pred  	%p1, %p17, %p18;
	mul.lo.s32 	%r14, %r116, %r88;
	mul.lo.s32 	%r15, %r186, %r90;
	mov.b32 	%r206, 0;
	@%p16 bra 	$L__BB0_23;
	mov.b32 	%r188, 0;
	cvt.u64.u32 	%rd21, %r15;
$L__BB0_6:
	.pragma "nounroll";
	add.s32 	%r18, %r3, %r188;
	setp.gt.s32 	%p19, %r18, -1;
	setp.lt.s32 	%p20, %r18, %r88;
	and.pred  	%p21, %p19, %p20;
	and.pred  	%p23, %p1, %p21;
	not.pred 	%p24, %p23;
	@%p24 bra 	$L__BB0_8;
	add.s32 	%r118, %r18, %r14;
	mad.lo.s32 	%r119, %r118, %r89, %r185;
	mul.wide.s32 	%rd17, %r119, 4;
	add.s64 	%rd18, %rd2, %rd17;
	ld.global.u32 	%r120, [%rd18];
	add.s32 	%r121, %r188, %r15;
	mul.wide.u32 	%rd19, %r121, 4;
	add.s64 	%rd20, %rd1, %rd19;
	ld.global.u32 	%r122, [%rd20];
	mad.lo.s32 	%r190, %r122, %r120, %r190;
$L__BB0_8:
	add.s32 	%r21, %r18, 1;
	setp.gt.s32 	%p25, %r21, -1;
	setp.lt.s32 	%p26, %r21, %r88;
	and.pred  	%p27, %p25, %p26;
	and.pred  	%p28, %p1, %p27;
	cvt.u64.u32 	%rd22, %r188;
	add.s64 	%rd23, %rd22, %rd21;
	shl.b64 	%rd24, %rd23, 2;
	add.s64 	%rd4, %rd1, %rd24;
	not.pred 	%p29, %p28;
	@%p29 bra 	$L__BB0_10;
	add.s32 	%r123, %r21, %r14;
	mad.lo.s32 	%r124, %r123, %r89, %r185;
	mul.wide.s32 	%rd25, %r124, 4;
	add.s64 	%rd26, %rd2, %rd25;
	ld.global.u32 	%r125, [%rd26];
	ld.global.u32 	%r126, [%rd4+4];
	mad.lo.s32 	%r190, %r126, %r125, %r190;
$L__BB0_10:
	add.s32 	%r24, %r18, 2;
	setp.gt.s32 	%p30, %r24, -1;
	setp.lt.s32 	%p31, %r24, %r88;
	and.pred  	%p32, %p30, %p31;
	and.pred  	%p33, %p1, %p32;
	not.pred 	%p34, %p33;
	@%p34 bra 	$L__BB0_12;
	add.s32 	%r127, %r24, %r14;
	mad.lo.s32 	%r128, %r127, %r89, %r185;
	mul.wide.s32 	%rd27, %r128, 4;
	add.s64 	%rd28, %rd2, %rd27;
	ld.global.u32 	%r129, [%rd28];
	ld.global.u32 	%r130, [%rd4+8];
	mad.lo.s32 	%r190, %r130, %r129, %r190;
$L__BB0_12:
	add.s32 	%r27, %r18, 3;
	setp.gt.s32 	%p35, %r27, -1;
	setp.lt.s32 	%p36, %r27, %r88;
	and.pred  	%p37, %p35, %p36;
	and.pred  	%p38, %p1, %p37;
	not.pred 	%p39, %p38;
	@%p39 bra 	$L__BB0_14;
	add.s32 	%r131, %r27, %r14;
	mad.lo.s32 	%r132, %r131, %r89, %r185;
	mul.wide.s32 	%rd29, %r132, 4;
	add.s64 	%rd30, %rd2, %rd29;
	ld.global.u32 	%r133, [%rd30];
	ld.global.u32 	%r134, [%rd4+12];
	mad.lo.s32 	%r190, %r134, %r133, %r190;
$L__BB0_14:
	add.s32 	%r30, %r18, 4;
	setp.gt.s32 	%p40, %r30, -1;
	setp.lt.s32 	%p41, %r30, %r88;
	and.pred  	%p42, %p40, %p41;
	and.pred  	%p43, %p1, %p42;
	not.pred 	%p44, %p43;
	@%p44 bra 	$L__BB0_16;
	add.s32 	%r135, %r30, %r14;
	mad.lo.s32 	%r136, %r135, %r89, %r185;
	mul.wide.s32 	%rd31, %r136, 4;
	add.s64 	%rd32, %rd2, %rd31;
	ld.global.u32 	%r137, [%rd32];
	ld.global.u32 	%r138, [%rd4+16];
	mad.lo.s32 	%r190, %r138, %r137, %r190;
$L__BB0_16:
	add.s32 	%r33, %r18, 5;
	setp.gt.s32 	%p45, %r33, -1;
	setp.lt.s32 	%p46, %r33, %r88;
	and.pred  	%p47, %p45, %p46;
	and.pred  	%p48, %p1, %p47;
	not.pred 	%p49, %p48;
	@%p49 bra 	$L__BB0_18;
	add.s32 	%r139, %r33, %r14;
	mad.lo.s32 	%r140, %r139, %r89, %r185;
	mul.wide.s32 	%rd33, %r140, 4;
	add.s64 	%rd34, %rd2, %rd33;
	ld.global.u32 	%r141, [%rd34];
	ld.global.u32 	%r142, [%rd4+20];
	mad.lo.s32 	%r190, %r142, %r141, %r190;
$L__BB0_18:
	add.s32 	%r36, %r18, 6;
	setp.gt.s32 	%p50, %r36, -1;
	setp.lt.s32 	%p51, %r36, %r88;
	and.pred  	%p52, %p50, %p51;
	and.pred  	%p53, %p1, %p52;
	not.pred 	%p54, %p53;
	@%p54 bra 	$L__BB0_20;
	add.s32 	%r143, %r36, %r14;
	mad.lo.s32 	%r144, %r143, %r89, %r185;
	mul.wide.s32 	%rd35, %r144, 4;
	add.s64 	%rd36, %rd2, %rd35;
	ld.global.u32 	%r145, [%rd36];
	ld.global.u32 	%r146, [%rd4+24];
	mad.lo.s32 	%r190, %r146, %r145, %r190;
$L__BB0_20:
	add.s32 	%r39, %r18, 7;
	setp.gt.s32 	%p55, %r39, -1;
	setp.lt.s32 	%p56, %r39, %r88;
	and.pred  	%p57, %p55, %p56;
	and.pred  	%p58, %p1, %p57;
	not.pred 	%p59, %p58;
	@%p59 bra 	$L__BB0_22;
	add.s32 	%r147, %r39, %r14;
	mad.lo.s32 	%r148, %r147, %r89, %r185;
	mul.wide.s32 	%rd37, %r148, 4;
	add.s64 	%rd38, %rd2, %rd37;
	ld.global.u32 	%r149, [%rd38];
	ld.global.u32 	%r150, [%rd4+28];
	mad.lo.s32 	%r190, %r150, %r149, %r190;
$L__BB0_22:
	add.s32 	%r188, %r188, 8;
	setp.ne.s32 	%p60, %r188, %r9;
	mov.u32 	%r206, %r9;
	@%p60 bra 	$L__BB0_6;
$L__BB0_23:
	setp.eq.s32 	%p61, %r6, 0;
	@%p61 bra 	$L__BB0_44;
	setp.lt.u32 	%p62, %r7, 3;
	@%p62 bra 	$L__BB0_34;
	add.s32 	%r46, %r3, %r206;
	setp.gt.s32 	%p63, %r46, -1;
	setp.lt.s32 	%p64, %r46, %r88;
	and.pred  	%p65, %p63, %p64;
	and.pred  	%p67, %p1, %p65;
	not.pred 	%p68, %p67;
	@%p68 bra 	$L__BB0_27;
	add.s32 	%r152, %r46, %r14;
	mad.lo.s32 	%r153, %r152, %r89, %r185;
	mul.wide.s32 	%rd39, %r153, 4;
	add.s64 	%rd40, %rd2, %rd39;
	ld.global.u32 	%r154, [%rd40];
	add.s32 	%r155, %r206, %r15;
	mul.wide.u32 	%rd41, %r155, 4;
	add.s64 	%rd42, %rd1, %rd41;
	ld.global.u32 	%r156, [%rd42];
	mad.lo.s32 	%r190, %r156, %r154, %r190;
$L__BB0_27:
	add.s32 	%r49, %r46, 1;
	setp.gt.s32 	%p69, %r49, -1;
	setp.lt.s32 	%p70, %r49, %r88;
	and.pred  	%p71, %p69, %p70;
	and.pred  	%p72, %p1, %p71;
	cvt.u64.u32 	%rd43, %r15;
	cvt.u64.u32 	%rd44, %r206;
	add.s64 	%rd45, %rd44, %rd43;
	shl.b64 	%rd46, %rd45, 2;
	add.s64 	%rd5, %rd1, %rd46;
	not.pred 	%p73, %p72;
	@%p73 bra 	$L__BB0_29;
	add.s32 	%r157, %r49, %r14;
	mad.lo.s32 	%r158, %r157, %r89, %r185;
	mul.wide.s32 	%rd47, %r158, 4;
	add.s64 	%rd48, %rd2, %rd47;
	ld.global.u32 	%r159, [%rd48];
	ld.global.u32 	%r160, [%rd5+4];
	mad.lo.s32 	%r190, %r160, %r159, %r190;
$L__BB0_29:
	add.s32 	%r52, %r46, 2;
	setp.gt.s32 	%p74, %r52, -1;
	setp.lt.s32 	%p75, %r52, %r88;
	and.pred  	%p76, %p74, %p75;
	and.pred  	%p77, %p1, %p76;
	not.pred 	%p78, %p77;
	@%p78 bra 	$L__BB0_31;
	add.s32 	%r161, %r52, %r14;
	mad.lo.s32 	%r162, %r161, %r89, %r185;
	mul.wide.s32 	%rd49, %r162, 4;
	add.s64 	%rd50, %rd2, %rd49;
	ld.global.u32 	%r163, [%rd50];
	ld.global.u32 	%r164, [%rd5+8];
	mad.lo.s32 	%r190, %r164, %r163, %r190;
$L__BB0_31:
	add.s32 	%r55, %r46, 3;
	setp.gt.s32 	%p79, %r55, -1;
	setp.lt.s32 	%p80, %r55, %r88;
	and.pred  	%p81, %p79, %p80;
	and.pred  	%p82, %p1, %p81;
	not.pred 	%p83, %p82;
	@%p83 bra 	$L__BB0_33;
	add.s32 	%r165, %r55, %r14;
	mad.lo.s32 	%r166, %r165, %r89, %r185;
	mul.wide.s32 	%rd51, %r166, 4;
	add.s64 	%rd52, %rd2, %rd51;
	ld.global.u32 	%r167, [%rd52];
	ld.global.u32 	%r168, [%rd5+12];
	mad.lo.s32 	%r190, %r168, %r167, %r190;
$L__BB0_33:
	add.s32 	%r206, %r206, 4;
$L__BB0_34:
	setp.eq.s32 	%p84, %r8, 0;
	@%p84 bra 	$L__BB0_44;
	setp.eq.s32 	%p85, %r8, 1;
	@%p85 bra 	$L__BB0_41;
	add.s32 	%r62, %r3, %r206;
	setp.gt.s32 	%p86, %r62, -1;
	setp.lt.s32 	%p87, %r62, %r88;
	and.pred  	%p88, %p86, %p87;
	and.pred  	%p90, %p1, %p88;
	not.pred 	%p91, %p90;
	@%p91 bra 	$L__BB0_38;
	add.s32 	%r170, %r62, %r14;
	mad.lo.s32 	%r171, %r170, %r89, %r185;
	mul.wide.s32 	%rd53, %r171, 4;
	add.s64 	%rd54, %rd2, %rd53;
	ld.global.u32 	%r172, [%rd54];
	add.s32 	%r173, %r206, %r15;
	mul.wide.u32 	%rd55, %r173, 4;
	add.s64 	%rd56, %rd1, %rd55;
	ld.global.u32 	%r174, [%rd56];
	mad.lo.s32 	%r190, %r174, %r172, %r190;
$L__BB0_38:
	add.s32 	%r65, %r62, 1;
	setp.gt.s32 	%p92, %r65, -1;
	setp.lt.s32 	%p93, %r65, %r88;
	and.pred  	%p94, %p92, %p93;
	and.pred  	%p95, %p1, %p94;
	not.pred 	%p96, %p95;
	@%p96 bra 	$L__BB0_40;
	add.s32 	%r175, %r65, %r14;
	mad.lo.s32 	%r176, %r175, %r89, %r185;
	mul.wide.s32 	%rd57, %r176, 4;
	add.s64 	%rd58, %rd2, %rd57;
	ld.global.u32 	%r177, [%rd58];
	cvt.u64.u32 	%rd59, %r15;
	cvt.u64.u32 	%rd60, %r206;
	add.s64 	%rd61, %rd60, %rd59;
	shl.b64 	%rd62, %rd61, 2;
	add.s64 	%rd63, %rd1, %rd62;
	ld.global.u32 	%r178, [%rd63+4];
	mad.lo.s32 	%r190, %r178, %r177, %r190;
$L__BB0_40:
	add.s32 	%r206, %r206, 2;
$L__BB0_41:
	setp.eq.s32 	%p97, %r10, 0;
	@%p97 bra 	$L__BB0_44;
	add.s32 	%r72, %r3, %r206;
	setp.gt.s32 	%p98, %r72, -1;
	setp.lt.s32 	%p99, %r72, %r88;
	and.pred  	%p100, %p98, %p99;
	and.pred  	%p102, %p1, %p100;
	not.pred 	%p103, %p102;
	@%p103 bra 	$L__BB0_44;
	add.s32 	%r179, %r72, %r14;
	mad.lo.s32 	%r180, %r179, %r89, %r185;
	mul.wide.s32 	%rd64, %r180, 4;
	add.s64 	%rd65, %rd2, %rd64;
	ld.global.u32 	%r181, [%rd65];
	add.s32 	%r182, %r206, %r15;
	mul.wide.u32 	%rd66, %r182, 4;
	add.s64 	%rd67, %rd1, %rd66;
	ld.global.u32 	%r183, [%rd67];
	mad.lo.s32 	%r190, %r183, %r181, %r190;
$L__BB0_44:
	add.s32 	%r186, %r186, 1;
	setp.ne.s32 	%p104, %r186, %r90;
	@%p104 bra 	$L__BB0_4;
	add.s32 	%r184, %r185, %r5;
	mul.wide.s32 	%rd68, %r184, 4;
	add.s64 	%rd69, %rd3, %rd68;
	st.global.u32 	[%rd69], %r190;
	add.s32 	%r185, %r185, 1;
	setp.eq.s32 	%p105, %r185, %r89;
	@%p105 bra 	$L__BB0_57;
	bra.uni 	$L__BB0_3;
$L__BB0_46:
	and.b32  	%r77, %r89, 7;
	setp.lt.u32 	%p8, %r89, 8;
	mov.b32 	%r216, 0;
	@%p8 bra 	$L__BB0_49;
	and.b32  	%r216, %r89, 2147483640;
	mov.b32 	%r214, 0;
$L__BB0_48:
	.pragma "nounroll";
	add.s32 	%r103, %r214, %r5;
	mul.wide.s32 	%rd9, %r103, 4;
	add.s64 	%rd10, %rd3, %rd9;
	mov.b32 	%r104, 0;
	st.global.u32 	[%rd10], %r104;
	st.global.u32 	[%rd10+4], %r104;
	st.global.u32 	[%rd10+8], %r104;
	st.global.u32 	[%rd10+12], %r104;
	st.global.u32 	[%rd10+16], %r104;
	st.global.u32 	[%rd10+20], %r104;
	st.global.u32 	[%rd10+24], %r104;
	st.global.u32 	[%rd10+28], %r104;
	add.s32 	%r214, %r214, 8;
	setp.ne.s32 	%p9, %r214, %r216;
	@%p9 bra 	$L__BB0_48;
$L__BB0_49:
	setp.eq.s32 	%p10, %r77, 0;
	@%p10 bra 	$L__BB0_57;
	and.b32  	%r82, %r89, 3;
	setp.lt.u32 	%p11, %r77, 4;
	@%p11 bra 	$L__BB0_52;
	add.s32 	%r105, %r216, %r5;
	mul.wide.s32 	%rd11, %r105, 4;
	add.s64 	%rd12, %rd3, %rd11;
	mov.b32 	%r106, 0;
	st.global.u32 	[%rd12], %r106;
	st.global.u32 	[%rd12+4], %r106;
	st.global.u32 	[%rd12+8], %r106;
	st.global.u32 	[%rd12+12], %r106;
	add.s32 	%r216, %r216, 4;
$L__BB0_52:
	setp.eq.s32 	%p12, %r82, 0;
	@%p12 bra 	$L__BB0_57;
	setp.eq.s32 	%p13, %r82, 1;
	@%p13 bra 	$L__BB0_55;
	add.s32 	%r107, %r216, %r5;
	mul.wide.s32 	%rd13, %r107, 4;
	add.s64 	%rd14, %rd3, %rd13;
	mov.b32 	%r108, 0;
	st.global.u32 	[%rd14], %r108;
	st.global.u32 	[%rd14+4], %r108;
	add.s32 	%r216, %r216, 2;
$L__BB0_55:
	and.b32  	%r109, %r89, 1;
	setp.eq.b32 	%p14, %r109, 1;
	not.pred 	%p15, %p14;
	@%p15 bra 	$L__BB0_57;
	add.s32 	%r110, %r216, %r5;
	mul.wide.s32 	%rd15, %r110, 4;
	add.s64 	%rd16, %rd3, %rd15;
	mov.b32 	%r111, 0;
	st.global.u32 	[%rd16], %r111;
$L__BB0_57:
	ret;

}


// ===== COMPILED SASS (sm_100) =====

	.target	sm_100

	.elftype	@"ET_EXEC"


//--------------------- .note.nv.tkinfo           --------------------------
	.section	.note.nv.tkinfo,"",@"SHT_NOTE"
	.sectionflags	@"SHF_NOTE_NV_TKINFO"
	.tkinfo
        /*0018*/ 	.word	0x00000002
        /*0030*/ 	.string	""
        /*0030*/ 	.string	"ptxas"
        /*0030*/ 	.string	"Cuda compilation tools, release 13.0, V13.0.88"
        /*0030*/ 	.string	"Build cuda_13.0.r13.0/compiler.36424714_0"
        /*0030*/ 	.string	"-arch sm_100 -m 64 "



//--------------------- .note.nv.cuinfo           --------------------------
	.section	.note.nv.cuinfo,"",@"SHT_NOTE"
	.sectionflags	@"SHF_NOTE_NV_CUINFO"
        /*0018*/ 	.short	0x0002
        /*001a*/ 	.short	0x0064
        /*001c*/ 	.short	0x0082
	.zero		2


//--------------------- .nv.info                  --------------------------
	.section	.nv.info,"",@"SHT_CUDA_INFO"
	.align	4


	//----- nvinfo : EIATTR_REGCOUNT
	.align		4
        /*0000*/ 	.byte	0x04, 0x2f
        /*0002*/ 	.short	(.L_1 - .L_0)
	.align		4
.L_0:
        /*0004*/ 	.word	index@(_Z13convolution2DPjPiS0_iiii)
        /*0008*/ 	.word	0x00000020


	//----- nvinfo : EIATTR_FRAME_SIZE
	.align		4
.L_1:
        /*000c*/ 	.byte	0x04, 0x11
        /*000e*/ 	.short	(.L_3 - .L_2)
	.align		4
.L_2:
        /*0010*/ 	.word	index@(_Z13convolution2DPjPiS0_iiii)
        /*0014*/ 	.word	0x00000000


	//----- nvinfo : EIATTR_MIN_STACK_SIZE
	.align		4
.L_3:
        /*0018*/ 	.byte	0x04, 0x12
        /*001a*/ 	.short	(.L_5 - .L_4)
	.align		4
.L_4:
        /*001c*/ 	.word	index@(_Z13convolution2DPjPiS0_iiii)
        /*0020*/ 	.word	0x00000000
.L_5:


//--------------------- .nv.compat                --------------------------
	.section	.nv.compat,"",@"SHT_CUDA_COMPAT_INFO"
	.align	4
        /*0000*/ 	.byte	0x02, 0x09, 0x00, 0x00, 0x02, 0x02, 0x01, 0x00, 0x02, 0x05, 0x05, 0x00, 0x03, 0x07, 0x01, 0x01
        /*0010*/ 	.byte	0x02, 0x03, 0x00, 0x00, 0x02, 0x06, 0x01, 0x00, 0x04, 0x0b, 0x08, 0x00, 0x09, 0x00, 0x00, 0x00
        /*0020*/ 	.byte	0x00, 0x00, 0x00, 0x00


//--------------------- .nv.info._Z13convolution2DPjPiS0_iiii --------------------------
	.section	.nv.info._Z13convolution2DPjPiS0_iiii,"",@"SHT_CUDA_INFO"
	.sectionflags	@""
	.align	4


	//----- nvinfo : EIATTR_CUDA_API_VERSION
	.align		4
        /*0000*/ 	.byte	0x04, 0x37
        /*0002*/ 	.short	(.L_7 - .L_6)
.L_6:
        /*0004*/ 	.word	0x00000082


	//----- nvinfo : EIATTR_KPARAM_INFO
	.align		4
.L_7:
        /*0008*/ 	.byte	0x04, 0x17
        /*000a*/ 	.short	(.L_9 - .L_8)
.L_8:
        /*000c*/ 	.word	0x00000000
        /*0010*/ 	.short	0x0006
        /*0012*/ 	.short	0x0024
        /*0014*/ 	.byte	0x00, 0xf0, 0x11, 0x00


	//----- nvinfo : EIATTR_KPARAM_INFO
	.align		4
.L_9:
        /*0018*/ 	.byte	0x04, 0x17
        /*001a*/ 	.short	(.L_11 - .L_10)
.L_10:
        /*001c*/ 	.word	0x00000000
        /*0020*/ 	.short	0x0005
        /*0022*/ 	.short	0x0020
        /*0024*/ 	.byte	0x00, 0xf0, 0x11, 0x00


	//----- nvinfo : EIATTR_KPARAM_INFO
	.align		4
.L_11:
        /*0028*/ 	.byte	0x04, 0x17
        /*002a*/ 	.short	(.L_13 - .L_12)
.L_12:
        /*002c*/ 	.word	0x00000000
        /*0030*/ 	.short	0x0004
        /*0032*/ 	.short	0x001c
        /*0034*/ 	.byte	0x00, 0xf0, 0x11, 0x00


	//----- nvinfo : EIATTR_KPARAM_INFO
	.align		4
.L_13:
        /*0038*/ 	.byte	0x04, 0x17
        /*003a*/ 	.short	(.L_15 - .L_14)
.L_14:
        /*003c*/ 	.word	0x00000000
        /*0040*/ 	.short	0x0003
        /*0042*/ 	.short	0x0018
        /*0044*/ 	.byte	0x00, 0xf0, 0x11, 0x00


	//----- nvinfo : EIATTR_KPARAM_INFO
	.align		4
.L_15:
        /*0048*/ 	.byte	0x04, 0x17
        /*004a*/ 	.short	(.L_17 - .L_16)
.L_16:
        /*004c*/ 	.word	0x00000000
        /*0050*/ 	.short	0x0002
        /*0052*/ 	.short	0x0010
        /*0054*/ 	.byte	0x00, 0xf5, 0x21, 0x00


	//----- nvinfo : EIATTR_KPARAM_INFO
	.align		4
.L_17:
        /*0058*/ 	.byte	0x04, 0x17
        /*005a*/ 	.short	(.L_19 - .L_18)
.L_18:
        /*005c*/ 	.word	0x00000000
        /*0060*/ 	.short	0x0001
        /*0062*/ 	.short	0x0008
        /*0064*/ 	.byte	0x00, 0xf5, 0x21, 0x00


	//----- nvinfo : EIATTR_KPARAM_INFO
	.align		4
.L_19:
        /*0068*/ 	.byte	0x04, 0x17
        /*006a*/ 	.short	(.L_21 - .L_20)
.L_20:
        /*006c*/ 	.word	0x00000000
        /*0070*/ 	.short	0x0000
        /*0072*/ 	.short	0x0000
        /*0074*/ 	.byte	0x00, 0xf5, 0x21, 0x00


	//----- nvinfo : EIATTR_SPARSE_MMA_MASK
	.align		4
.L_21:
        /*0078*/ 	.byte	0x03, 0x50
        /*007a*/ 	.short	0x0000


	//----- nvinfo : EIATTR_MAXREG_COUNT
	.align		4
        /*007c*/ 	.byte	0x03, 0x1b
        /*007e*/ 	.short	0x00ff


	//----- nvinfo : EIATTR_MERCURY_ISA_VERSION
	.align		4
        /*0080*/ 	.byte	0x03, 0x5f
        /*0082*/ 	.short	0x0101


	//----- nvinfo : EIATTR_VRC_CTA_INIT_COUNT
	.align		4
        /*0084*/ 	.byte	0x02, 0x4a
	.zero		1
	.zero		1


	//----- nvinfo : EIATTR_EXIT_INSTR_OFFSETS
	.align		4
        /*0088*/ 	.byte	0x04, 0x1c
        /*008a*/ 	.short	(.L_23 - .L_22)


	//   ....[0]....
.L_22:
        /*008c*/ 	.word	0x000000e0


	//   ....[1]....
        /*0090*/ 	.word	0x000011a0


	//   ....[2]....
        /*0094*/ 	.word	0x00001320


	//   ....[3]....
        /*0098*/ 	.word	0x000013f0


	//   ....[4]....
        /*009c*/ 	.word	0x00001480


	//   ....[5]....
        /*00a0*/ 	.word	0x000014e0


	//----- nvinfo : EIATTR_CRS_STACK_SIZE
	.align		4
.L_23:
        /*00a4*/ 	.byte	0x04, 0x1e
        /*00a6*/ 	.short	(.L_25 - .L_24)
.L_24:
        /*00a8*/ 	.word	0x00000000


	//----- nvinfo : EIATTR_CBANK_PARAM_SIZE
	.align		4
.L_25:
        /*00ac*/ 	.byte	0x03, 0x19
        /*00ae*/ 	.short	0x0028


	//----- nvinfo : EIATTR_PARAM_CBANK
	.align		4
        /*00b0*/ 	.byte	0x04, 0x0a
        /*00b2*/ 	.short	(.L_27 - .L_26)
	.align		4
.L_26:
        /*00b4*/ 	.word	index@(.nv.constant0._Z13convolution2DPjPiS0_iiii)
        /*00b8*/ 	.short	0x0380
        /*00ba*/ 	.short	0x0028


	//----- nvinfo : EIATTR_SW_WAR
	.align		4
.L_27:
        /*00bc*/ 	.byte	0x04, 0x36
        /*00be*/ 	.short	(.L_29 - .L_28)
.L_28:
        /*00c0*/ 	.word	0x00000008
.L_29:


//--------------------- .nv.callgraph             --------------------------
	.section	.nv.callgraph,"",@"SHT_CUDA_CALLGRAPH"
	.align	4
	.sectionentsize	8
	.align		4
        /*0000*/ 	.word	0x00000000
	.align		4
        /*0004*/ 	.word	0xffffffff
	.align		4
        /*0008*/ 	.word	0x00000000
	.align		4
        /*000c*/ 	.word	0xfffffffe
	.align		4
        /*0010*/ 	.word	0x00000000
	.align		4
        /*0014*/ 	.word	0xfffffffd
	.align		4
        /*0018*/ 	.word	0x00000000
	.align		4
        /*001c*/ 	.word	0xfffffffc


//--------------------- .text._Z13convolution2DPjPiS0_iiii --------------------------
	.section	.text._Z13convolution2DPjPiS0_iiii,"ax",@progbits
	.align	128
        .global         _Z13convolution2DPjPiS0_iiii
        .type           _Z13convolution2DPjPiS0_iiii,@function
        .size           _Z13convolution2DPjPiS0_iiii,(.L_x_13 - _Z13convolution2DPjPiS0_iiii)
        .other          _Z13convolution2DPjPiS0_iiii,@"STO_CUDA_ENTRY STV_DEFAULT"
_Z13convolution2DPjPiS0_iiii:
.text._Z13convolution2DPjPiS0_iiii:
[----:B------:R-:W-:Y:S01]  /*0000*/  LDC R1, c[0x0][0x37c] ;  /* 0x0000df00ff017b82 */ /* 0x000fe20000000800 */
[----:B------:R-:W0:Y:S07]  /*0010*/  S2R R0, SR_TID.X ;  /* 0x0000000000007919 */ /* 0x000e2e0000002100 */
[----:B------:R-:W1:Y:S01]  /*0020*/  LDC R18, c[0x0][0x364] ;  /* 0x0000d900ff127b82 */ /* 0x000e620000000800 */
[----:B------:R-:W2:Y:S01]  /*0030*/  LDCU.64 UR6, c[0x0][0x398] ;  /* 0x00007300ff0677ac */ /* 0x000ea20008000a00 */
[----:B------:R-:W1:Y:S06]  /*0040*/  S2R R5, SR_TID.Y ;  /* 0x0000000000057919 */ /* 0x000e6c0000002200 */
[----:B------:R-:W0:Y:S08]  /*0050*/  S2UR UR5, SR_CTAID.X ;  /* 0x00000000000579c3 */ /* 0x000e300000002500 */
[----:B------:R-:W0:Y:S08]  /*0060*/  LDC R17, c[0x0][0x360] ;  /* 0x0000d800ff117b82 */ /* 0x000e300000000800 */
[----:B------:R-:W1:Y:S08]  /*0070*/  S2UR UR4, SR_CTAID.Y ;  /* 0x00000000000479c3 */ /* 0x000e700000002600 */
[----:B------:R-:W3:Y:S01]  /*0080*/  LDC R3, c[0x0][0x3a0] ;  /* 0x0000e800ff037b82 */ /* 0x000ee20000000800 */
[----:B0-----:R-:W-:-:S05]  /*0090*/  IMAD R17, R17, UR5, R0 ;  /* 0x0000000511117c24 */ /* 0x001fca000f8e0200 */
[----:B--2---:R-:W-:Y:S01]  /*00a0*/  ISETP.GE.AND P0, PT, R17, UR7, PT ;  /* 0x0000000711007c0c */ /* 0x004fe2000bf06270 */
[----:B-1----:R-:W-:-:S05]  /*00b0*/  IMAD R18, R18, UR4, R5 ;  /* 0x0000000412127c24 */ /* 0x002fca000f8e0205 */
[----:B------:R-:W-:-:S04]  /*00c0*/  ISETP.GE.OR P0, PT, R18, UR6, P0 ;  /* 0x0000000612007c0c */ /* 0x000fc80008706670 */
[----:B---3--:R-:W-:-:S13]  /*00d0*/  ISETP.LT.OR P0, PT, R3, 0x1, P0 ;  /* 0x000000010300780c */ /* 0x008fda0000701670 */
[----:B------:R-:W-:Y:S05]  /*00e0*/  @P0 EXIT ;  /* 0x000000000000094d */ /* 0x000fea0003800000 */
[----:B------:R-:W0:Y:S01]  /*00f0*/  LDCU UR6, c[0x0][0x3a4] ;  /* 0x00007480ff0677ac */ /* 0x000e220008000800 */
[----:B------:R-:W-:Y:S01]  /*0100*/  IMAD R16, R18, UR7, R17 ;  /* 0x0000000712107c24 */ /* 0x000fe2000f8e0211 */
[----:B------:R-:W1:Y:S01]  /*0110*/  LDCU.64 UR10, c[0x0][0x358] ;  /* 0x00006b00ff0a77ac */ /* 0x000e620008000a00 */
[----:B0-----:R-:W-:Y:S02]  /*0120*/  UISETP.GE.AND UP0, UPT, UR6, 0x1, UPT ;  /* 0x000000010600788c */ /* 0x001fe4000bf06270 */
[----:B------:R-:W-:-:S04]  /*0130*/  ULEA.HI UR4, UR6, UR6, URZ, 0x1 ;  /* 0x0000000606047291 */ /* 0x000fc8000f8f08ff */
[----:B------:R-:W-:-:S06]  /*0140*/  USHF.R.S32.HI UR4, URZ, 0x1, UR4 ;  /* 0x00000001ff047899 */ /* 0x000fcc0008011404 */
[----:B------:R-:W-:Y:S01]  /*0150*/  IADD3 R17, PT, PT, R17, -UR4, RZ ;  /* 0x8000000411117c10 */ /* 0x000fe2000fffe0ff */
[----:B------:R-:W-:Y:S01]  /*0160*/  VIADD R18, R18, -UR4 ;  /* 0x8000000412127c36 */ /* 0x000fe20008000000 */
[----:B-1----:R-:W-:Y:S06]  /*0170*/  BRA.U !UP0, `(.L_x_0) ;  /* 0x0000001108147547 */ /* 0x002fec000b800000 */
[----:B------:R-:W-:Y:S02]  /*0180*/  ULOP3.LUT UR8, UR6, 0x7, URZ, 0xc0, !UPT ;  /* 0x0000000706087892 */ /* 0x000fe4000f8ec0ff */
[----:B------:R-:W-:Y:S02]  /*0190*/  ULOP3.LUT UR9, UR6, 0x3, URZ, 0xc0, !UPT ;  /* 0x0000000306097892 */ /* 0x000fe4000f8ec0ff */
[----:B------:R-:W-:Y:S02]  /*01a0*/  UIADD3 UR4, UPT, UPT, UR8, -0x1, URZ ;  /* 0xffffffff08047890 */ /* 0x000fe4000fffe0ff */
[----:B------:R-:W-:Y:S02]  /*01b0*/  ULOP3.LUT UR6, UR6, 0x7ffffff8, URZ, 0xc0, !UPT ;  /* 0x7ffffff806067892 */ /* 0x000fe4000f8ec0ff */
[----:B------:R-:W-:-:S03]  /*01c0*/  UISETP.GE.U32.AND UP1, UPT, UR4, 0x3, UPT ;  /* 0x000000030400788c */ /* 0x000fc6000bf26070 */
[----:B------:R-:W-:-:S08]  /*01d0*/  UMOV UR4, URZ ;  /* 0x000000ff00047c82 */ /* 0x000fd00008000000 */
.L_x_8:
[----:B0-----:R-:W-:Y:S01]  /*01e0*/  HFMA2 R0, -RZ, RZ, 0, 0 ;  /* 0x00000000ff007431 */ /* 0x001fe200000001ff */
[----:B------:R-:W-:-:S06]  /*01f0*/  UMOV UR5, URZ ;  /* 0x000000ff00057c82 */ /* 0x000fcc0008000000 */
.L_x_7:
[----:B------:R-:W0:Y:S01]  /*0200*/  LDCU UR12, c[0x0][0x3a4] ;  /* 0x00007480ff0c77ac */ /* 0x000e220008000800 */
[----:B------:R-:W-:Y:S01]  /*0210*/  VIADD R19, R18, UR5 ;  /* 0x0000000512137c36 */ /* 0x000fe20008000000 */
[----:B------:R-:W-:Y:S01]  /*0220*/  MOV R14, RZ ;  /* 0x000000ff000e7202 */ /* 0x000fe20000000f00 */
[----:B------:R-:W1:Y:S01]  /*0230*/  LDCU UR13, c[0x0][0x398] ;  /* 0x00007300ff0d77ac */ /* 0x000e620008000800 */
[----:B0-----:R-:W-:Y:S02]  /*0240*/  UISETP.GE.U32.AND UP2, UPT, UR12, 0x8, UPT ;  /* 0x000000080c00788c */ /* 0x001fe4000bf46070 */
[----:B------:R-:W-:Y:S01]  /*0250*/  UIMAD UR7, UR5, UR12, URZ ;  /* 0x0000000c050772a4 */ /* 0x000fe2000f8e02ff */
[----:B-1----:R-:W-:Y:S01]  /*0260*/  ISETP.GE.AND P0, PT, R19, UR13, PT ;  /* 0x0000000d13007c0c */ /* 0x002fe2000bf06270 */
[----:B------:R-:W-:-:S03]  /*0270*/  UIADD3 UR5, UPT, UPT, UR5, 0x1, URZ ;  /* 0x0000000105057890 */ /* 0x000fc6000fffe0ff */
[----:B------:R-:W-:Y:S01]  /*0280*/  ISETP.GT.AND P0, PT, R19, -0x1, !P0 ;  /* 0xffffffff1300780c */ /* 0x000fe20004704270 */
[----:B------:R-:W-:Y:S01]  /*0290*/  UISETP.NE.AND UP0, UPT, UR5, UR12, UPT ;  /* 0x0000000c0500728c */ /* 0x000fe2000bf05270 */
[----:B------:R-:W-:Y:S11]  /*02a0*/  BRA.U !UP2, `(.L_x_1) ;  /* 0x000000050ab87547 */ /* 0x000ff6000b800000 */
[----:B------:R-:W0:Y:S01]  /*02b0*/  LDC.64 R2, c[0x0][0x388] ;  /* 0x0000e200ff027b82 */ /* 0x000e220000000a00 */
[----:B------:R-:W-:Y:S01]  /*02c0*/  IMAD.MOV.U32 R22, RZ, RZ, RZ ;  /* 0x000000ffff167224 */ /* 0x000fe200078e00ff */
[----:B------:R-:W1:Y:S06]  /*02d0*/  LDCU UR12, c[0x0][0x39c] ;  /* 0x00007380ff0c77ac */ /* 0x000e6c0008000800 */
.L_x_2:
[----:B------:R-:W-:Y:S01]  /*02e0*/  IADD3 R24, PT, PT, R17, R22, RZ ;  /* 0x0000001611187210 */ /* 0x000fe20007ffe0ff */
[----:B------:R-:W2:Y:S03]  /*02f0*/  LDC.64 R8, c[0x0][0x380] ;  /* 0x0000e000ff087b82 */ /* 0x000ea60000000a00 */
[C---:B-1----:R-:W-:Y:S01]  /*0300*/  ISETP.GE.AND P4, PT, R24.reuse, UR12, PT ;  /* 0x0000000c18007c0c */ /* 0x042fe2000bf86270 */
[----:B------:R-:W-:-:S03]  /*0310*/  VIADD R12, R24, 0x1 ;  /* 0x00000001180c7836 */ /* 0x000fc60000000000 */
[----:B------:R-:W-:Y:S01]  /*0320*/  ISETP.GT.AND P4, PT, R24, -0x1, !P4 ;  /* 0xffffffff1800780c */ /* 0x000fe20006784270 */
[----:B------:R-:W1:Y:S01]  /*0330*/  LDC.64 R4, c[0x0][0x388] ;  /* 0x0000e200ff047b82 */ /* 0x000e620000000a00 */
[C---:B------:R-:W-:Y:S02]  /*0340*/  ISETP.GE.AND P6, PT, R12.reuse, UR12, PT ;  /* 0x0000000c0c007c0c */ /* 0x040fe4000bfc6270 */
[----:B------:R-:W-:Y:S02]  /*0350*/  PLOP3.LUT P4, PT, P0, P4, PT, 0x80, 0x8 ;  /* 0x000000000008781c */ /* 0x000fe40000789070 */
[----:B------:R-:W-:-:S04]  /*0360*/  ISETP.GT.AND P6, PT, R12, -0x1, !P6 ;  /* 0xffffffff0c00780c */ /* 0x000fc800077c4270 */
[----:B------:R-:W-:-:S07]  /*0370*/  PLOP3.LUT P6, PT, P0, P6, PT, 0x80, 0x8 ;  /* 0x000000000008781c */ /* 0x000fce00007cd070 */
[----:B------:R-:W3:Y:S01]  /*0380*/  @P4 LDC R11, c[0x0][0x3a0] ;  /* 0x0000e800ff0b4b82 */ /* 0x000ee20000000800 */
[----:B------:R-:W-:Y:S01]  /*0390*/  @P4 IMAD R10, R19, UR12, R24 ;  /* 0x0000000c130a4c24 */ /* 0x000fe2000f8e0218 */
[----:B------:R-:W-:-:S06]  /*03a0*/  @P4 IADD3 R13, PT, PT, R22, UR7, RZ ;  /* 0x00000007160d4c10 */ /* 0x000fcc000fffe0ff */
[----:B------:R-:W4:Y:S08]  /*03b0*/  @P6 LDC R15, c[0x0][0x3a0] ;  /* 0x0000e800ff0f6b82 */ /* 0x000f300000000800 */
[----:B------:R-:W5:Y:S01]  /*03c0*/  @P6 LDC.64 R6, c[0x0][0x380] ;  /* 0x0000e000ff066b82 */ /* 0x000f620000000a00 */
[----:B---3--:R-:W-:-:S04]  /*03d0*/  @P4 IMAD R11, R10, R11, UR4 ;  /* 0x000000040a0b4e24 */ /* 0x008fc8000f8e020b */
[----:B--2---:R-:W-:-:S04]  /*03e0*/  @P4 IMAD.WIDE R8, R11, 0x4, R8 ;  /* 0x000000040b084825 */ /* 0x004fc800078e0208 */
[----:B-1----:R-:W-:Y:S02]  /*03f0*/  @P4 IMAD.WIDE.U32 R10, R13, 0x4, R4 ;  /* 0x000000040d0a4825 */ /* 0x002fe400078e0004 */
[----:B------:R-:W2:Y:S02]  /*0400*/  @P4 LDG.E R9, desc[UR10][R8.64] ;  /* 0x0000000a08094981 */ /* 0x000ea4000c1e1900 */
[----:B------:R-:W-:Y:S01]  /*0410*/  @P6 IMAD R4, R19, UR12, R12 ;  /* 0x0000000c13046c24 */ /* 0x000fe2000f8e020c */
[----:B------:R-:W-:Y:S01]  /*0420*/  IADD3 R12, P1, PT, R22, UR7, RZ ;  /* 0x00000007160c7c10 */ /* 0x000fe2000ff3e0ff */
[----:B------:R-:W2:Y:S02]  /*0430*/  @P4 LDG.E R10, desc[UR10][R10.64] ;  /* 0x0000000a0a0a4981 */ /* 0x000ea4000c1e1900 */
[----:B----4-:R-:W-:Y:S02]  /*0440*/  @P6 IMAD R5, R4, R15, UR4 ;  /* 0x0000000404056e24 */ /* 0x010fe4000f8e020f */
[----:B------:R-:W-:Y:S01]  /*0450*/  IMAD.X R13, RZ, RZ, RZ, P1 ;  /* 0x000000ffff0d7224 */ /* 0x000fe200008e06ff */
[----:B0-----:R-:W-:Y:S01]  /*0460*/  LEA R4, P1, R12, R2, 0x2 ;  /* 0x000000020c047211 */ /* 0x001fe200078210ff */
[----:B-----5:R-:W-:-:S03]  /*0470*/  @P6 IMAD.WIDE R6, R5, 0x4, R6 ;  /* 0x0000000405066825 */ /* 0x020fc600078e0206 */
[----:B------:R-:W-:Y:S02]  /*0480*/  LEA.HI.X R5, R12, R3, R13, 0x2, P1 ;  /* 0x000000030c057211 */ /* 0x000fe400008f140d */
[----:B------:R0:W3:Y:S04]  /*0490*/  @P6 LDG.E R21, desc[UR10][R6.64] ;  /* 0x0000000a06156981 */ /* 0x0000e8000c1e1900 */
[----:B------:R-:W3:Y:S01]  /*04a0*/  @P6 LDG.E R23, desc[UR10][R4.64+0x4] ;  /* 0x0000040a04176981 */ /* 0x000ee2000c1e1900 */
[C---:B------:R-:W-:Y:S01]  /*04b0*/  IADD3 R25, PT, PT, R24.reuse, 0x2, RZ ;  /* 0x0000000218197810 */ /* 0x040fe20007ffe0ff */
[----:B------:R-:W-:-:S03]  /*04c0*/  VIADD R26, R24, 0x3 ;  /* 0x00000003181a7836 */ /* 0x000fc60000000000 */
[C---:B------:R-:W-:Y:S02]  /*04d0*/  ISETP.GE.AND P1, PT, R25.reuse, UR12, PT ;  /* 0x0000000c19007c0c */ /* 0x040fe4000bf26270 */
[C---:B------:R-:W-:Y:S02]  /*04e0*/  ISETP.GE.AND P2, PT, R26.reuse, UR12, PT ;  /* 0x0000000c1a007c0c */ /* 0x040fe4000bf46270 */
[----:B------:R-:W-:Y:S02]  /*04f0*/  ISETP.GT.AND P1, PT, R25, -0x1, !P1 ;  /* 0xffffffff1900780c */ /* 0x000fe40004f24270 */
[----:B------:R-:W-:Y:S02]  /*0500*/  ISETP.GT.AND P2, PT, R26, -0x1, !P2 ;  /* 0xffffffff1a00780c */ /* 0x000fe40005744270 */
[----:B------:R-:W-:Y:S02]  /*0510*/  IADD3 R15, PT, PT, R24, 0x4, RZ ;  /* 0x00000004180f7810 */ /* 0x000fe40007ffe0ff */
[----:B------:R-:W-:-:S02]  /*0520*/  PLOP3.LUT P1, PT, P0, P1, PT, 0x80, 0x8 ;  /* 0x000000000008781c */ /* 0x000fc40000723070 */
[----:B------:R-:W-:Y:S02]  /*0530*/  PLOP3.LUT P2, PT, P0, P2, PT, 0x80, 0x8 ;  /* 0x000000000008781c */ /* 0x000fe40000745070 */
[----:B------:R-:W-:Y:S01]  /*0540*/  ISETP.GE.AND P3, PT, R15, UR12, PT ;  /* 0x0000000c0f007c0c */ /* 0x000fe2000bf66270 */
[----:B------:R-:W-:-:S03]  /*0550*/  VIADD R28, R24, 0x5 ;  /* 0x00000005181c7836 */ /* 0x000fc60000000000 */
[----:B------:R-:W-:Y:S02]  /*0560*/  ISETP.GT.AND P3, PT, R15, -0x1, !P3 ;  /* 0xffffffff0f00780c */ /* 0x000fe40005f64270 */
[C---:B------:R-:W-:Y:S02]  /*0570*/  ISETP.GE.AND P5, PT, R28.reuse, UR12, PT ;  /* 0x0000000c1c007c0c */ /* 0x040fe4000bfa6270 */
[----:B------:R-:W-:Y:S01]  /*0580*/  PLOP3.LUT P3, PT, P0, P3, PT, 0x80, 0x8 ;  /* 0x000000000008781c */ /* 0x000fe20000767070 */
[----:B0-----:R-:W0:Y:S01]  /*0590*/  @P1 LDC R7, c[0x0][0x3a0] ;  /* 0x0000e800ff071b82 */ /* 0x001e220000000800 */
[----:B------:R-:W-:Y:S02]  /*05a0*/  ISETP.GT.AND P5, PT, R28, -0x1, !P5 ;  /* 0xffffffff1c00780c */ /* 0x000fe40006fa4270 */
[----:B------:R-:W-:-:S05]  /*05b0*/  IADD3 R20, PT, PT, R24, 0x6, RZ ;  /* 0x0000000618147810 */ /* 0x000fca0007ffe0ff */
[----:B------:R-:W1:Y:S01]  /*05c0*/  @P2 LDC R6, c[0x0][0x3a0] ;  /* 0x0000e800ff062b82 */ /* 0x000e620000000800 */
[----:B------:R-:W-:-:S07]  /*05d0*/  VIADD R24, R24, 0x7 ;  /* 0x0000000718187836 */ /* 0x000fce0000000000 */
[----:B------:R-:W4:Y:S01]  /*05e0*/  @P3 LDC R14, c[0x0][0x3a0] ;  /* 0x0000e800ff0e3b82 */ /* 0x000f220000000800 */
[----:B------:R-:W-:-:S07]  /*05f0*/  @P1 IMAD R8, R19, UR12, R25 ;  /* 0x0000000c13081c24 */ /* 0x000fce000f8e0219 */
[----:B------:R-:W5:Y:S01]  /*0600*/  @P2 LDC.64 R12, c[0x0][0x380] ;  /* 0x0000e000ff0c2b82 */ /* 0x000f620000000a00 */
[----:B------:R-:W-:-:S04]  /*0610*/  @P3 IMAD R15, R19, UR12, R15 ;  /* 0x0000000c130f3c24 */ /* 0x000fc8000f8e020f */
[----:B----4-:R-:W-:Y:S02]  /*0620*/  @P3 IMAD R29, R15, R14, UR4 ;  /* 0x000000040f1d3e24 */ /* 0x010fe4000f8e020e */
[----:B--2---:R-:W-:Y:S02]  /*0630*/  @P4 IMAD R0, R9, R10, R0 ;  /* 0x0000000a09004224 */ /* 0x004fe400078e0200 */
[----:B------:R-:W2:Y:S01]  /*0640*/  @P1 LDC.64 R10, c[0x0][0x380] ;  /* 0x0000e000ff0a1b82 */ /* 0x000ea20000000a00 */
[----:B------:R-:W-:Y:S02]  /*0650*/  PLOP3.LUT P4, PT, P0, P5, PT, 0x80, 0x8 ;  /* 0x000000000008781c */ /* 0x000fe4000078b070 */
[----:B------:R-:W-:-:S04]  /*0660*/  ISETP.GE.AND P5, PT, R20, UR12, PT ;  /* 0x0000000c14007c0c */ /* 0x000fc8000bfa6270 */
[----:B------:R-:W-:-:S04]  /*0670*/  ISETP.GT.AND P5, PT, R20, -0x1, !P5 ;  /* 0xffffffff1400780c */ /* 0x000fc80006fa4270 */
[----:B------:R-:W-:Y:S01]  /*0680*/  PLOP3.LUT P5, PT, P0, P5, PT, 0x80, 0x8 ;  /* 0x000000000008781c */ /* 0x000fe200007ab070 */
[----:B---3--:R-:W-:Y:S01]  /*0690*/  @P6 IMAD R0, R21, R23, R0 ;  /* 0x0000001715006224 */ /* 0x008fe200078e0200 */
[C---:B------:R-:W-:Y:S01]  /*06a0*/  ISETP.GE.AND P6, PT, R24.reuse, UR12, PT ;  /* 0x0000000c18007c0c */ /* 0x040fe2000bfc6270 */
[----:B------:R-:W-:Y:S01]  /*06b0*/  @P2 IMAD R9, R19, UR12, R26 ;  /* 0x0000000c13092c24 */ /* 0x000fe2000f8e021a */
[----:B------:R-:W3:Y:S02]  /*06c0*/  @P4 LDC R23, c[0x0][0x3a0] ;  /* 0x0000e800ff174b82 */ /* 0x000ee40000000800 */
[----:B------:R-:W-:Y:S01]  /*06d0*/  ISETP.GT.AND P6, PT, R24, -0x1, !P6 ;  /* 0xffffffff1800780c */ /* 0x000fe200077c4270 */
[----:B0-----:R-:W-:-:S03]  /*06e0*/  @P1 IMAD R21, R8, R7, UR4 ;  /* 0x0000000408151e24 */ /* 0x001fc6000f8e0207 */
[----:B------:R-:W-:Y:S01]  /*06f0*/  PLOP3.LUT P6, PT, P0, P6, PT, 0x80, 0x8 ;  /* 0x000000000008781c */ /* 0x000fe200007cd070 */
[----:B-1----:R-:W-:Y:S02]  /*0700*/  @P2 IMAD R27, R9, R6, UR4 ;  /* 0x00000004091b2e24 */ /* 0x002fe4000f8e0206 */
[----:B------:R-:W0:Y:S01]  /*0710*/  @P5 LDC.64 R14, c[0x0][0x380] ;  /* 0x0000e000ff0e5b82 */ /* 0x000e220000000a00 */
[----:B--2---:R-:W-:-:S07]  /*0720*/  @P1 IMAD.WIDE R10, R21, 0x4, R10 ;  /* 0x00000004150a1825 */ /* 0x004fce00078e020a */
[----:B------:R-:W1:Y:S08]  /*0730*/  @P3 LDC.64 R6, c[0x0][0x380] ;  /* 0x0000e000ff063b82 */ /* 0x000e700000000a00 */
[----:B------:R-:W2:Y:S01]  /*0740*/  @P4 LDC.64 R8, c[0x0][0x380] ;  /* 0x0000e000ff084b82 */ /* 0x000ea20000000a00 */
[----:B-----5:R-:W-:Y:S01]  /*0750*/  @P2 IMAD.WIDE R26, R27, 0x4, R12 ;  /* 0x000000041b1a2825 */ /* 0x020fe200078e020c */
[----:B------:R-:W4:Y:S03]  /*0760*/  @P1 LDG.E R11, desc[UR10][R10.64] ;  /* 0x0000000a0a0b1981 */ /* 0x000f26000c1e1900 */
[----:B------:R-:W-:-:S02]  /*0770*/  @P4 IMAD R28, R19, UR12, R28 ;  /* 0x0000000c131c4c24 */ /* 0x000fc4000f8e021c */
[----:B------:R-:W-:Y:S01]  /*0780*/  @P5 IMAD R20, R19, UR12, R20 ;  /* 0x0000000c13145c24 */ /* 0x000fe2000f8e0214 */
[----:B------:R-:W5:Y:S08]  /*0790*/  @P5 LDC R21, c[0x0][0x3a0] ;  /* 0x0000e800ff155b82 */ /* 0x000f700000000800 */
[----:B------:R-:W0:Y:S08]  /*07a0*/  @P6 LDC R25, c[0x0][0x3a0] ;  /* 0x0000e800ff196b82 */ /* 0x000e300000000800 */
[----:B------:R-:W0:Y:S01]  /*07b0*/  @P6 LDC.64 R12, c[0x0][0x380] ;  /* 0x0000e000ff0c6b82 */ /* 0x000e220000000a00 */
[----:B---3--:R-:W-:Y:S01]  /*07c0*/  @P4 IMAD R23, R28, R23, UR4 ;  /* 0x000000041c174e24 */ /* 0x008fe2000f8e0217 */
[----:B------:R-:W4:Y:S01]  /*07d0*/  @P1 LDG.E R10, desc[UR10][R4.64+0x8] ;  /* 0x0000080a040a1981 */ /* 0x000f22000c1e1900 */
[----:B-1----:R-:W-:-:S03]  /*07e0*/  @P3 IMAD.WIDE R6, R29, 0x4, R6 ;  /* 0x000000041d063825 */ /* 0x002fc600078e0206 */
[----:B------:R-:W3:Y:S01]  /*07f0*/  @P2 LDG.E R27, desc[UR10][R26.64] ;  /* 0x0000000a1a1b2981 */ /* 0x000ee2000c1e1900 */
[----:B--2---:R-:W-:-:S03]  /*0800*/  @P4 IMAD.WIDE R8, R23, 0x4, R8 ;  /* 0x0000000417084825 */ /* 0x004fc600078e0208 */
[----:B------:R-:W2:Y:S01]  /*0810*/  @P3 LDG.E R7, desc[UR10][R6.64] ;  /* 0x0000000a06073981 */ /* 0x000ea2000c1e1900 */
[----:B-----5:R-:W-:-:S03]  /*0820*/  @P5 IMAD R23, R20, R21, UR4 ;  /* 0x0000000414175e24 */ /* 0x020fc6000f8e0215 */
[----:B------:R-:W3:Y:S01]  /*0830*/  @P2 LDG.E R20, desc[UR10][R4.64+0xc] ;  /* 0x00000c0a04142981 */ /* 0x000ee2000c1e1900 */
[----:B------:R-:W-:-:S03]  /*0840*/  @P6 IMAD R24, R19, UR12, R24 ;  /* 0x0000000c13186c24 */ /* 0x000fc6000f8e0218 */
[----:B------:R-:W2:Y:S01]  /*0850*/  @P3 LDG.E R21, desc[UR10][R4.64+0x10] ;  /* 0x0000100a04153981 */ /* 0x000ea2000c1e1900 */
[----:B0-----:R-:W-:-:S03]  /*0860*/  @P5 IMAD.WIDE R14, R23, 0x4, R14 ;  /* 0x00000004170e5825 */ /* 0x001fc600078e020e */
[----:B------:R-:W5:Y:S01]  /*0870*/  @P4 LDG.E R9, desc[UR10][R8.64] ;  /* 0x0000000a08094981 */ /* 0x000f62000c1e1900 */
[----:B------:R-:W-:-:S03]  /*0880*/  @P6 IMAD R25, R24, R25, UR4 ;  /* 0x0000000418196e24 */ /* 0x000fc6000f8e0219 */
[----:B------:R-:W5:Y:S01]  /*0890*/  @P4 LDG.E R23, desc[UR10][R4.64+0x14] ;  /* 0x0000140a04174981 */ /* 0x000f62000c1e1900 */
[----:B------:R-:W-:-:S03]  /*08a0*/  @P6 IMAD.WIDE R12, R25, 0x4, R12 ;  /* 0x00000004190c6825 */ /* 0x000fc600078e020c */
[----:B------:R-:W5:Y:S04]  /*08b0*/  @P5 LDG.E R15, desc[UR10][R14.64] ;  /* 0x0000000a0e0f5981 */ /* 0x000f68000c1e1900 */
[----:B------:R-:W5:Y:S04]  /*08c0*/  @P5 LDG.E R24, desc[UR10][R4.64+0x18] ;  /* 0x0000180a04185981 */ /* 0x000f68000c1e1900 */
[----:B------:R-:W5:Y:S04]  /*08d0*/  @P6 LDG.E R25, desc[UR10][R4.64+0x1c] ;  /* 0x00001c0a04196981 */ /* 0x000f68000c1e1900 */
[----:B------:R-:W5:Y:S01]  /*08e0*/  @P6 LDG.E R13, desc[UR10][R12.64] ;  /* 0x0000000a0c0d6981 */ /* 0x000f62000c1e1900 */
[----:B------:R-:W-:Y:S01]  /*08f0*/  IADD3 R22, PT, PT, R22, 0x8, RZ ;  /* 0x0000000816167810 */ /* 0x000fe20007ffe0ff */
[----:B----4-:R-:W-:-:S03]  /*0900*/  @P1 IMAD R0, R11, R10, R0 ;  /* 0x0000000a0b001224 */ /* 0x010fc600078e0200 */
[----:B------:R-:W-:Y:S01]  /*0910*/  ISETP.NE.AND P1, PT, R22, UR6, PT ;  /* 0x0000000616007c0c */ /* 0x000fe2000bf25270 */
[----:B---3--:R-:W-:-:S04]  /*0920*/  @P2 IMAD R0, R27, R20, R0 ;  /* 0x000000141b002224 */ /* 0x008fc800078e0200 */
[----:B--2---:R-:W-:-:S04]  /*0930*/  @P3 IMAD R0, R7, R21, R0 ;  /* 0x0000001507003224 */ /* 0x004fc800078e0200 */
[----:B-----5:R-:W-:-:S04]  /*0940*/  @P4 IMAD R0, R9, R23, R0 ;  /* 0x0000001709004224 */ /* 0x020fc800078e0200 */
[----:B------:R-:W-:-:S04]  /*0950*/  @P5 IMAD R0, R15, R24, R0 ;  /* 0x000000180f005224 */ /* 0x000fc800078e0200 */
[----:B------:R-:W-:Y:S01]  /*0960*/  @P6 IMAD R0, R13, R25, R0 ;  /* 0x000000190d006224 */ /* 0x000fe200078e0200 */
[----:B------:R-:W-:Y:S06]  /*0970*/  @P1 BRA `(.L_x_2) ;  /* 0xfffffff800581947 */ /* 0x000fec000383ffff */
[----:B------:R-:W-:-:S07]  /*0980*/  IMAD.U32 R14, RZ, RZ, UR6 ;  /* 0x00000006ff0e7e24 */ /* 0x000fce000f8e00ff */
.L_x_1:
[----:B------:R-:W-:-:S09]  /*0990*/  UISETP.NE.AND UP2, UPT, UR8, URZ, UPT ;  /* 0x000000ff0800728c */ /* 0x000fd2000bf45270 */
[----:B------:R-:W-:Y:S05]  /*09a0*/  BRA.U !UP2, `(.L_x_3) ;  /* 0x000000050adc7547 */ /* 0x000fea000b800000 */
[----:B------:R-:W-:Y:S01]  /*09b0*/  UISETP.NE.AND UP2, UPT, UR9, URZ, UPT ;  /* 0x000000ff0900728c */ /* 0x000fe2000bf45270 */
[----:B------:R-:W-:Y:S10]  /*09c0*/  BRA.U !UP1, `(.L_x_4) ;  /* 0x0000000109e87547 */ /* 0x000ff4000b800000 */
[----:B------:R-:W0:Y:S01]  /*09d0*/  LDCU UR12, c[0x0][0x39c] ;  /* 0x00007380ff0c77ac */ /* 0x000e220008000800 */
[----:B------:R-:W-:Y:S01]  /*09e0*/  IADD3 R4, PT, PT, R17, R14, RZ ;  /* 0x0000000e11047210 */ /* 0x000fe20007ffe0ff */
[----:B------:R-:W1:Y:S03]  /*09f0*/  LDC.64 R12, c[0x0][0x380] ;  /* 0x0000e000ff0c7b82 */ /* 0x000e660000000a00 */
[C---:B------:R-:W-:Y:S01]  /*0a00*/  IADD3 R22, PT, PT, R4.reuse, 0x2, RZ ;  /* 0x0000000204167810 */ /* 0x040fe20007ffe0ff */
[C---:B------:R-:W-:Y:S02]  /*0a10*/  VIADD R24, R4.reuse, 0x1 ;  /* 0x0000000104187836 */ /* 0x040fe40000000000 */
[C---:B------:R-:W-:Y:S02]  /*0a20*/  VIADD R20, R4.reuse, 0x3 ;  /* 0x0000000304147836 */ /* 0x040fe40000000000 */
[----:B------:R-:W2:Y:S01]  /*0a30*/  LDC.64 R10, c[0x0][0x388] ;  /* 0x0000e200ff0a7b82 */ /* 0x000ea20000000a00 */
[----:B0-----:R-:W-:-:S07]  /*0a40*/  ISETP.GE.AND P1, PT, R4, UR12, PT ;  /* 0x0000000c04007c0c */ /* 0x001fce000bf26270 */
[----:B------:R-:W0:Y:S01]  /*0a50*/  LDC.64 R2, c[0x0][0x388] ;  /* 0x0000e200ff027b82 */ /* 0x000e220000000a00 */
[----:B------:R-:W-:Y:S02]  /*0a60*/  ISETP.GE.AND P2, PT, R24, UR12, PT ;  /* 0x0000000c18007c0c */ /* 0x000fe4000bf46270 */
[----:B------:R-:W-:Y:S02]  /*0a70*/  ISETP.GT.AND P1, PT, R4, -0x1, !P1 ;  /* 0xffffffff0400780c */ /* 0x000fe40004f24270 */
[----:B------:R-:W-:Y:S02]  /*0a80*/  ISETP.GT.AND P2, PT, R24, -0x1, !P2 ;  /* 0xffffffff1800780c */ /* 0x000fe40005744270 */
[----:B------:R-:W-:Y:S02]  /*0a90*/  PLOP3.LUT P1, PT, P0, P1, PT, 0x80, 0x8 ;  /* 0x000000000008781c */ /* 0x000fe40000723070 */
[----:B------:R-:W-:Y:S02]  /*0aa0*/  ISETP.GE.AND P3, PT, R22, UR12, PT ;  /* 0x0000000c16007c0c */ /* 0x000fe4000bf66270 */
[----:B------:R-:W-:-:S02]  /*0ab0*/  PLOP3.LUT P2, PT, P0, P2, PT, 0x80, 0x8 ;  /* 0x000000000008781c */ /* 0x000fc40000745070 */
[----:B------:R-:W-:Y:S02]  /*0ac0*/  ISETP.GT.AND P3, PT, R22, -0x1, !P3 ;  /* 0xffffffff1600780c */ /* 0x000fe40005f64270 */
[C---:B------:R-:W-:Y:S02]  /*0ad0*/  ISETP.GE.AND P4, PT, R20.reuse, UR12, PT ;  /* 0x0000000c14007c0c */ /* 0x040fe4000bf86270 */
[----:B------:R-:W-:Y:S02]  /*0ae0*/  PLOP3.LUT P3, PT, P0, P3, PT, 0x80, 0x8 ;  /* 0x000000000008781c */ /* 0x000fe40000767070 */
[----:B------:R-:W-:Y:S01]  /*0af0*/  ISETP.GT.AND P4, PT, R20, -0x1, !P4 ;  /* 0xffffffff1400780c */ /* 0x000fe20006784270 */
[----:B------:R-:W3:Y:S01]  /*0b00*/  @P1 LDC R7, c[0x0][0x3a0] ;  /* 0x0000e800ff071b82 */ /* 0x000ee20000000800 */
[----:B------:R-:W-:Y:S02]  /*0b10*/  @P1 IMAD R4, R19, UR12, R4 ;  /* 0x0000000c13041c24 */ /* 0x000fe4000f8e0204 */
[----:B------:R-:W-:-:S05]  /*0b20*/  PLOP3.LUT P4, PT, P0, P4, PT, 0x80, 0x8 ;  /* 0x000000000008781c */ /* 0x000fca0000789070 */
[----:B------:R-:W4:Y:S08]  /*0b30*/  @P2 LDC R25, c[0x0][0x3a0] ;  /* 0x0000e800ff192b82 */ /* 0x000f300000000800 */
[----:B------:R-:W5:Y:S08]  /*0b40*/  @P2 LDC.64 R8, c[0x0][0x380] ;  /* 0x0000e000ff082b82 */ /* 0x000f700000000a00 */
[----:B------:R-:W5:Y:S01]  /*0b50*/  @P3 LDC R21, c[0x0][0x3a0] ;  /* 0x0000e800ff153b82 */ /* 0x000f620000000800 */
[----:B---3--:R-:W-:-:S04]  /*0b60*/  @P1 IMAD R7, R4, R7, UR4 ;  /* 0x0000000404071e24 */ /* 0x008fc8000f8e0207 */
[----:B-1----:R-:W-:-:S03]  /*0b70*/  @P1 IMAD.WIDE R12, R7, 0x4, R12 ;  /* 0x00000004070c1825 */ /* 0x002fc600078e020c */
[----:B------:R-:W1:Y:S01]  /*0b80*/  @P3 LDC.64 R4, c[0x0][0x380] ;  /* 0x0000e000ff043b82 */ /* 0x000e620000000a00 */
[----:B------:R-:W-:Y:S01]  /*0b90*/  @P2 IMAD R24, R19, UR12, R24 ;  /* 0x0000000c13182c24 */ /* 0x000fe2000f8e0218 */
[C---:B------:R-:W-:Y:S02]  /*0ba0*/  IADD3 R23, P5, PT, R14.reuse, UR7, RZ ;  /* 0x000000070e177c10 */ /* 0x040fe4000ffbe0ff */
[----:B------:R-:W-:-:S04]  /*0bb0*/  @P1 IADD3 R27, PT, PT, R14, UR7, RZ ;  /* 0x000000070e1b1c10 */ /* 0x000fc8000fffe0ff */
[----:B------:R-:W3:Y:S08]  /*0bc0*/  @P4 LDC R15, c[0x0][0x3a0] ;  /* 0x0000e800ff0f4b82 */ /* 0x000ef00000000800 */
[----:B------:R-:W3:Y:S01]  /*0bd0*/  @P4 LDC.64 R6, c[0x0][0x380] ;  /* 0x0000e000ff064b82 */ /* 0x000ee20000000a00 */
[----:B----4-:R-:W-:Y:S01]  /*0be0*/  @P2 IMAD R25, R24, R25, UR4 ;  /* 0x0000000418192e24 */ /* 0x010fe2000f8e0219 */
[----:B0-----:R-:W-:Y:S01]  /*0bf0*/  LEA R2, P6, R23, R2, 0x2 ;  /* 0x0000000217027211 */ /* 0x001fe200078c10ff */
[----:B------:R-:W-:Y:S01]  /*0c00*/  IMAD.X R24, RZ, RZ, RZ, P5 ;  /* 0x000000ffff187224 */ /* 0x000fe200028e06ff */
[----:B------:R-:W4:Y:S01]  /*0c10*/  @P1 LDG.E R13, desc[UR10][R12.64] ;  /* 0x0000000a0c0d1981 */ /* 0x000f22000c1e1900 */
[----:B------:R-:W-:-:S02]  /*0c20*/  @P3 IMAD R22, R19, UR12, R22 ;  /* 0x0000000c13163c24 */ /* 0x000fc4000f8e0216 */
[----:B--2---:R-:W-:Y:S01]  /*0c30*/  @P1 IMAD.WIDE.U32 R10, R27, 0x4, R10 ;  /* 0x000000041b0a1825 */ /* 0x004fe200078e000a */
[----:B------:R-:W-:-:S03]  /*0c40*/  LEA.HI.X R3, R23, R3, R24, 0x2, P6 ;  /* 0x0000000317037211 */ /* 0x000fc600030f1418 */
[----:B-----5:R-:W-:Y:S02]  /*0c50*/  @P2 IMAD.WIDE R8, R25, 0x4, R8 ;  /* 0x0000000419082825 */ /* 0x020fe400078e0208 */
[----:B------:R-:W4:Y:S02]  /*0c60*/  @P1 LDG.E R10, desc[UR10][R10.64] ;  /* 0x0000000a0a0a1981 */ /* 0x000f24000c1e1900 */
[----:B------:R-:W-:Y:S02]  /*0c70*/  @P3 IMAD R21, R22, R21, UR4 ;  /* 0x0000000416153e24 */ /* 0x000fe4000f8e0215 */
[----:B------:R-:W-:Y:S01]  /*0c80*/  @P4 IMAD R20, R19, UR12, R20 ;  /* 0x0000000c13144c24 */ /* 0x000fe2000f8e0214 */
[----:B------:R-:W2:Y:S01]  /*0c90*/  @P2 LDG.E R9, desc[UR10][R8.64] ;  /* 0x0000000a08092981 */ /* 0x000ea2000c1e1900 */
[----:B-1----:R-:W-:-:S03]  /*0ca0*/  @P3 IMAD.WIDE R4, R21, 0x4, R4 ;  /* 0x0000000415043825 */ /* 0x002fc600078e0204 */
[----:B------:R-:W2:Y:S01]  /*0cb0*/  @P2 LDG.E R12, desc[UR10][R2.64+0x4] ;  /* 0x0000040a020c2981 */ /* 0x000ea2000c1e1900 */
[----:B---3--:R-:W-:-:S03]  /*0cc0*/  @P4 IMAD R15, R20, R15, UR4 ;  /* 0x00000004140f4e24 */ /* 0x008fc6000f8e020f */
[----:B------:R-:W3:Y:S01]  /*0cd0*/  @P3 LDG.E R5, desc[UR10][R4.64] ;  /* 0x0000000a04053981 */ /* 0x000ee2000c1e1900 */
[----:B------:R-:W-:-:S03]  /*0ce0*/  @P4 IMAD.WIDE R6, R15, 0x4, R6 ;  /* 0x000000040f064825 */ /* 0x000fc600078e0206 */
[----:B------:R-:W3:Y:S04]  /*0cf0*/  @P3 LDG.E R15, desc[UR10][R2.64+0x8] ;  /* 0x0000080a020f3981 */ /* 0x000ee8000c1e1900 */
[----:B------:R-:W5:Y:S04]  /*0d00*/  @P4 LDG.E R20, desc[UR10][R2.64+0xc] ;  /* 0x00000c0a02144981 */ /* 0x000f68000c1e1900 */
[----:B------:R-:W5:Y:S01]  /*0d10*/  @P4 LDG.E R7, desc[UR10][R6.64] ;  /* 0x0000000a06074981 */ /* 0x000f62000c1e1900 */
[----:B------:R-:W-:Y:S01]  /*0d20*/  IADD3 R14, PT, PT, R14, 0x4, RZ ;  /* 0x000000040e0e7810 */ /* 0x000fe20007ffe0ff */
[----:B----4-:R-:W-:-:S04]  /*0d30*/  @P1 IMAD R0, R13, R10, R0 ;  /* 0x0000000a0d001224 */ /* 0x010fc800078e0200 */
[----:B--2---:R-:W-:-:S04]  /*0d40*/  @P2 IMAD R0, R9, R12, R0 ;  /* 0x0000000c09002224 */ /* 0x004fc800078e0200 */
[----:B---3--:R-:W-:-:S04]  /*0d50*/  @P3 IMAD R0, R5, R15, R0 ;  /* 0x0000000f05003224 */ /* 0x008fc800078e0200 */
[----:B-----5:R-:W-:-:S07]  /*0d60*/  @P4 IMAD R0, R7, R20, R0 ;  /* 0x0000001407004224 */ /* 0x020fce00078e0200 */
.L_x_4:
[----:B------:R-:W-:Y:S05]  /*0d70*/  BRA.U !UP2, `(.L_x_3) ;  /* 0x000000010ae87547 */ /* 0x000fea000b800000 */
[----:B------:R-:W0:Y:S01]  /*0d80*/  LDCU UR12, c[0x0][0x3a4] ;  /* 0x00007480ff0c77ac */ /* 0x000e220008000800 */
[----:B------:R-:W-:Y:S02]  /*0d90*/  UISETP.NE.AND UP2, UPT, UR9, 0x1, UPT ;  /* 0x000000010900788c */ /* 0x000fe4000bf45270 */
[----:B0-----:R-:W-:-:S07]  /*0da0*/  ULOP3.LUT UP3, URZ, UR12, 0x1, URZ, 0xc0, !UPT ;  /* 0x000000010cff7892 */ /* 0x001fce000f86c0ff */
[----:B------:R-:W-:Y:S05]  /*0db0*/  BRA.U !UP2, `(.L_x_5) ;  /* 0x000000010a887547 */ /* 0x000fea000b800000 */
[----:B------:R-:W0:Y:S01]  /*0dc0*/  LDCU UR12, c[0x0][0x39c] ;  /* 0x00007380ff0c77ac */ /* 0x000e220008000800 */
[----:B------:R-:W-:Y:S01]  /*0dd0*/  IADD3 R10, PT, PT, R17, R14, RZ ;  /* 0x0000000e110a7210 */ /* 0x000fe20007ffe0ff */
[----:B------:R-:W1:Y:S04]  /*0de0*/  LDC.64 R8, c[0x0][0x380] ;  /* 0x0000e000ff087b82 */ /* 0x000e680000000a00 */
[----:B------:R-:W-:-:S04]  /*0df0*/  VIADD R12, R10, 0x1 ;  /* 0x000000010a0c7836 */ /* 0x000fc80000000000 */
[----:B------:R-:W2:Y:S01]  /*0e00*/  LDC.64 R6, c[0x0][0x388] ;  /* 0x0000e200ff067b82 */ /* 0x000ea20000000a00 */
[----:B0-----:R-:W-:Y:S02]  /*0e10*/  ISETP.GE.AND P1, PT, R10, UR12, PT ;  /* 0x0000000c0a007c0c */ /* 0x001fe4000bf26270 */
[----:B------:R-:W-:Y:S02]  /*0e20*/  ISETP.GE.AND P2, PT, R12, UR12, PT ;  /* 0x0000000c0c007c0c */ /* 0x000fe4000bf46270 */
[----:B------:R-:W-:Y:S02]  /*0e30*/  ISETP.GT.AND P1, PT, R10, -0x1, !P1 ;  /* 0xffffffff0a00780c */ /* 0x000fe40004f24270 */
[----:B------:R-:W-:Y:S02]  /*0e40*/  ISETP.GT.AND P2, PT, R12, -0x1, !P2 ;  /* 0xffffffff0c00780c */ /* 0x000fe40005744270 */
[----:B------:R-:W-:Y:S02]  /*0e50*/  PLOP3.LUT P1, PT, P0, P1, PT, 0x80, 0x8 ;  /* 0x000000000008781c */ /* 0x000fe40000723070 */
[----:B------:R-:W-:-:S11]  /*0e60*/  PLOP3.LUT P2, PT, P0, P2, PT, 0x80, 0x8 ;  /* 0x000000000008781c */ /* 0x000fd60000745070 */
[----:B------:R-:W0:Y:S01]  /*0e70*/  @P1 LDC R11, c[0x0][0x3a0] ;  /* 0x0000e800ff0b1b82 */ /* 0x000e220000000800 */
[----:B------:R-:W-:Y:S01]  /*0e80*/  @P1 IMAD R10, R19, UR12, R10 ;  /* 0x0000000c130a1c24 */ /* 0x000fe2000f8e020a */
[----:B------:R-:W-:-:S05]  /*0e90*/  @P1 IADD3 R13, PT, PT, R14, UR7, RZ ;  /* 0x000000070e0d1c10 */ /* 0x000fca000fffe0ff */
[----:B--2---:R-:W-:Y:S01]  /*0ea0*/  @P1 IMAD.WIDE.U32 R6, R13, 0x4, R6 ;  /* 0x000000040d061825 */ /* 0x004fe200078e0006 */
[----:B------:R-:W2:Y:S05]  /*0eb0*/  @P2 LDC R15, c[0x0][0x3a0] ;  /* 0x0000e800ff0f2b82 */ /* 0x000eaa0000000800 */
[----:B------:R-:W3:Y:S03]  /*0ec0*/  @P1 LDG.E R6, desc[UR10][R6.64] ;  /* 0x0000000a06061981 */ /* 0x000ee6000c1e1900 */
[----:B------:R-:W4:Y:S08]  /*0ed0*/  @P2 LDC.64 R2, c[0x0][0x388] ;  /* 0x0000e200ff022b82 */ /* 0x000f300000000a00 */
[----:B------:R-:W5:Y:S01]  /*0ee0*/  @P2 LDC.64 R4, c[0x0][0x380] ;  /* 0x0000e000ff042b82 */ /* 0x000f620000000a00 */
[----:B0-----:R-:W-:-:S02]  /*0ef0*/  @P1 IMAD R11, R10, R11, UR4 ;  /* 0x000000040a0b1e24 */ /* 0x001fc4000f8e020b */
[----:B------:R-:W-:Y:S01]  /*0f00*/  @P2 IMAD R10, R19, UR12, R12 ;  /* 0x0000000c130a2c24 */ /* 0x000fe2000f8e020c */
[----:B------:R-:W-:Y:S01]  /*0f10*/  @P2 IADD3 R12, P3, PT, R14, UR7, RZ ;  /* 0x000000070e0c2c10 */ /* 0x000fe2000ff7e0ff */
[----:B-1----:R-:W-:-:S04]  /*0f20*/  @P1 IMAD.WIDE R8, R11, 0x4, R8 ;  /* 0x000000040b081825 */ /* 0x002fc800078e0208 */
[----:B--2---:R-:W-:Y:S01]  /*0f30*/  @P2 IMAD R11, R10, R15, UR4 ;  /* 0x000000040a0b2e24 */ /* 0x004fe2000f8e020f */
[----:B------:R-:W-:Y:S01]  /*0f40*/  @P2 IADD3.X R10, PT, PT, RZ, RZ, RZ, P3, !PT ;  /* 0x000000ffff0a2210 */ /* 0x000fe20001ffe4ff */
[----:B------:R-:W3:Y:S01]  /*0f50*/  @P1 LDG.E R9, desc[UR10][R8.64] ;  /* 0x0000000a08091981 */ /* 0x000ee2000c1e1900 */
[----:B----4-:R-:W-:-:S04]  /*0f60*/  @P2 LEA R2, P3, R12, R2, 0x2 ;  /* 0x000000020c022211 */ /* 0x010fc800078610ff */
[----:B------:R-:W-:Y:S01]  /*0f70*/  @P2 LEA.HI.X R3, R12, R3, R10, 0x2, P3 ;  /* 0x000000030c032211 */ /* 0x000fe200018f140a */
[----:B-----5:R-:W-:-:S04]  /*0f80*/  @P2 IMAD.WIDE R4, R11, 0x4, R4 ;  /* 0x000000040b042825 */ /* 0x020fc800078e0204 */
[----:B------:R-:W2:Y:S04]  /*0f90*/  @P2 LDG.E R2, desc[UR10][R2.64+0x4] ;  /* 0x0000040a02022981 */ /* 0x000ea8000c1e1900 */
[----:B------:R-:W2:Y:S01]  /*0fa0*/  @P2 LDG.E R5, desc[UR10][R4.64] ;  /* 0x0000000a04052981 */ /* 0x000ea2000c1e1900 */
[----:B------:R-:W-:Y:S02]  /*0fb0*/  VIADD R14, R14, 0x2 ;  /* 0x000000020e0e7836 */ /* 0x000fe40000000000 */
[----:B---3--:R-:W-:-:S04]  /*0fc0*/  @P1 IMAD R0, R6, R9, R0 ;  /* 0x0000000906001224 */ /* 0x008fc800078e0200 */
[----:B--2---:R-:W-:-:S07]  /*0fd0*/  @P2 IMAD R0, R5, R2, R0 ;  /* 0x0000000205002224 */ /* 0x004fce00078e0200 */
.L_x_5:
[----:B------:R-:W-:Y:S05]  /*0fe0*/  BRA.U !UP3, `(.L_x_3) ;  /* 0x000000010b4c7547 */ /* 0x000fea000b800000 */
[----:B------:R-:W0:Y:S01]  /*0ff0*/  LDCU UR12, c[0x0][0x39c] ;  /* 0x00007380ff0c77ac */ /* 0x000e220008000800 */
[----:B------:R-:W-:Y:S01]  /*1000*/  IADD3 R6, PT, PT, R17, R14, RZ ;  /* 0x0000000e11067210 */ /* 0x000fe20007ffe0ff */
[----:B------:R-:W-:Y:S03]  /*1010*/  BSSY.RECONVERGENT B0, `(.L_x_3) ;  /* 0x0000010000007945 */ /* 0x000fe60003800200 */
[----:B0-----:R-:W-:-:S04]  /*1020*/  ISETP.GE.AND P1, PT, R6, UR12, PT ;  /* 0x0000000c06007c0c */ /* 0x001fc8000bf26270 */
[----:B------:R-:W-:-:S04]  /*1030*/  ISETP.GT.AND P1, PT, R6, -0x1, !P1 ;  /* 0xffffffff0600780c */ /* 0x000fc80004f24270 */
[----:B------:R-:W-:-:S13]  /*1040*/  PLOP3.LUT P1, PT, P0, P1, PT, 0x80, 0x8 ;  /* 0x000000000008781c */ /* 0x000fda0000723070 */
[----:B------:R-:W-:Y:S05]  /*1050*/  @!P1 BRA `(.L_x_6) ;  /* 0x00000000002c9947 */ /* 0x000fea0003800000 */
[----:B------:R-:W0:Y:S01]  /*1060*/  LDC R8, c[0x0][0x3a0] ;  /* 0x0000e800ff087b82 */ /* 0x000e220000000800 */
[----:B------:R-:W-:Y:S01]  /*1070*/  IMAD R19, R19, UR12, R6 ;  /* 0x0000000c13137c24 */ /* 0x000fe2000f8e0206 */
[----:B------:R-:W-:-:S06]  /*1080*/  IADD3 R7, PT, PT, R14, UR7, RZ ;  /* 0x000000070e077c10 */ /* 0x000fcc000fffe0ff */
[----:B------:R-:W1:Y:S08]  /*1090*/  LDC.64 R4, c[0x0][0x388] ;  /* 0x0000e200ff047b82 */ /* 0x000e700000000a00 */
[----:B------:R-:W2:Y:S01]  /*10a0*/  LDC.64 R2, c[0x0][0x380] ;  /* 0x0000e000ff027b82 */ /* 0x000ea20000000a00 */
[----:B0-----:R-:W-:Y:S02]  /*10b0*/  IMAD R19, R19, R8, UR4 ;  /* 0x0000000413137e24 */ /* 0x001fe4000f8e0208 */
[----:B-1----:R-:W-:-:S06]  /*10c0*/  IMAD.WIDE.U32 R4, R7, 0x4, R4 ;  /* 0x0000000407047825 */ /* 0x002fcc00078e0004 */
[----:B------:R-:W3:Y:S01]  /*10d0*/  LDG.E R4, desc[UR10][R4.64] ;  /* 0x0000000a04047981 */ /* 0x000ee2000c1e1900 */
[----:B--2---:R-:W-:-:S06]  /*10e0*/  IMAD.WIDE R2, R19, 0x4, R2 ;  /* 0x0000000413027825 */ /* 0x004fcc00078e0202 */
[----:B------:R-:W3:Y:S02]  /*10f0*/  LDG.E R3, desc[UR10][R2.64] ;  /* 0x0000000a02037981 */ /* 0x000ee4000c1e1900 */
[----:B---3--:R-:W-:-:S07]  /*1100*/  IMAD R0, R3, R4, R0 ;  /* 0x0000000403007224 */ /* 0x008fce00078e0200 */
.L_x_6:
[----:B------:R-:W-:Y:S05]  /*1110*/  BSYNC.RECONVERGENT B0 ;  /* 0x0000000000007941 */ /* 0x000fea0003800200 */
.L_x_3:
[----:B------:R-:W-:Y:S05]  /*1120*/  BRA.U UP0, `(.L_x_7) ;  /* 0xfffffff100347547 */ /* 0x000fea000b83ffff */
[----:B------:R-:W0:Y:S01]  /*1130*/  LDC R7, c[0x0][0x3a0] ;  /* 0x0000e800ff077b82 */ /* 0x000e220000000800 */
[----:B------:R-:W-:-:S07]  /*1140*/  UIADD3 UR7, UPT, UPT, UR4, 0x1, URZ ;  /* 0x0000000104077890 */ /* 0x000fce000fffe0ff */
[----:B------:R-:W1:Y:S01]  /*1150*/  LDC.64 R2, c[0x0][0x390] ;  /* 0x0000e400ff027b82 */ /* 0x000e620000000a00 */
[----:B0-----:R-:W-:Y:S01]  /*1160*/  ISETP.NE.AND P0, PT, R7, UR7, PT ;  /* 0x0000000707007c0c */ /* 0x001fe2000bf05270 */
[----:B------:R-:W-:-:S04]  /*1170*/  IMAD R5, R16, R7, UR4 ;  /* 0x0000000410057e24 */ /* 0x000fc8000f8e0207 */
[----:B-1----:R-:W-:-:S05]  /*1180*/  IMAD.WIDE R2, R5, 0x4, R2 ;  /* 0x0000000405027825 */ /* 0x002fca00078e0202 */
[----:B------:R0:W-:Y:S03]  /*1190*/  STG.E desc[UR10][R2.64], R0 ;  /* 0x0000000002007986 */ /* 0x0001e6000c10190a */
[----:B------:R-:W-:Y:S05]  /*11a0*/  @!P0 EXIT ;  /* 0x000000000000894d */ /* 0x000fea0003800000 */
[----:B------:R-:W-:Y:S01]  /*11b0*/  UMOV UR4, UR7 ;  /* 0x0000000700047c82 */ /* 0x000fe20008000000 */
[----:B------:R-:W-:Y:S05]  /*11c0*/  BRA `(.L_x_8) ;  /* 0xfffffff000047947 */ /* 0x000fea000383ffff */
.L_x_0:
[C---:B------:R-:W-:Y:S01]  /*11d0*/  ISETP.GE.U32.AND P0, PT, R3.reuse, 0x8, PT ;  /* 0x000000080300780c */ /* 0x040fe20003f06070 */
[----:B------:R-:W-:Y:S01]  /*11e0*/  IMAD.MOV.U32 R0, RZ, RZ, RZ ;  /* 0x000000ffff007224 */ /* 0x000fe200078e00ff */
[----:B------:R-:W-:-:S04]  /*11f0*/  LOP3.LUT R2, R3, 0x7, RZ, 0xc0, !PT ;  /* 0x0000000703027812 */ /* 0x000fc800078ec0ff */
[----:B------:R-:W-:-:S07]  /*1200*/  ISETP.NE.AND P1, PT, R2, RZ, PT ;  /* 0x000000ff0200720c */ /* 0x000fce0003f25270 */
[----:B------:R-:W-:Y:S06]  /*1210*/  @!P0 BRA `(.L_x_9) ;  /* 0x0000000000408947 */ /* 0x000fec0003800000 */
[----:B------:R-:W0:Y:S01]  /*1220*/  LDC.64 R6, c[0x0][0x390] ;  /* 0x0000e400ff067b82 */ /* 0x000e220000000a00 */
[----:B------:R-:W-:Y:S01]  /*1230*/  LOP3.LUT R0, R3, 0x7ffffff8, RZ, 0xc0, !PT ;  /* 0x7ffffff803007812 */ /* 0x000fe200078ec0ff */
[----:B------:R-:W-:-:S06]  /*1240*/  UMOV UR4, URZ ;  /* 0x000000ff00047c82 */ /* 0x000fcc0008000000 */
.L_x_10:
[----:B-1----:R-:W-:Y:S01]  /*1250*/  IMAD R5, R16, R3, UR4 ;  /* 0x0000000410057e24 */ /* 0x002fe2000f8e0203 */
[----:B------:R-:W-:-:S03]  /*1260*/  UIADD3 UR4, UPT, UPT, UR4, 0x8, URZ ;  /* 0x0000000804047890 */ /* 0x000fc6000fffe0ff */
[----:B0-----:R-:W-:-:S03]  /*1270*/  IMAD.WIDE R4, R5, 0x4, R6 ;  /* 0x0000000405047825 */ /* 0x001fc600078e0206 */
[----:B------:R-:W-:Y:S02]  /*1280*/  ISETP.NE.AND P0, PT, R0, UR4, PT ;  /* 0x0000000400007c0c */ /* 0x000fe4000bf05270 */
[----:B------:R1:W-:Y:S04]  /*1290*/  STG.E desc[UR10][R4.64], RZ ;  /* 0x000000ff04007986 */ /* 0x0003e8000c10190a */
[----:B------:R1:W-:Y:S04]  /*12a0*/  STG.E desc[UR10][R4.64+0x4], RZ ;  /* 0x000004ff04007986 */ /* 0x0003e8000c10190a */
[----:B------:R1:W-:Y:S04]  /*12b0*/  STG.E desc[UR10][R4.64+0x8], RZ ;  /* 0x000008ff04007986 */ /* 0x0003e8000c10190a */
[----:B------:R1:W-:Y:S04]  /*12c0*/  STG.E desc[UR10][R4.64+0xc], RZ ;  /* 0x00000cff04007986 */ /* 0x0003e8000c10190a */
[----:B------:R1:W-:Y:S04]  /*12d0*/  STG.E desc[UR10][R4.64+0x10], RZ ;  /* 0x000010ff04007986 */ /* 0x0003e8000c10190a */
[----:B------:R1:W-:Y:S04]  /*12e0*/  STG.E desc[UR10][R4.64+0x14], RZ ;  /* 0x000014ff04007986 */ /* 0x0003e8000c10190a */
[----:B------:R1:W-:Y:S04]  /*12f0*/  STG.E desc[UR10][R4.64+0x18], RZ ;  /* 0x000018ff04007986 */ /* 0x0003e8000c10190a */
[----:B------:R1:W-:Y:S01]  /*1300*/  STG.E desc[UR10][R4.64+0x1c], RZ ;  /* 0x00001cff04007986 */ /* 0x0003e2000c10190a */
[----:B------:R-:W-:Y:S05]  /*1310*/  @P0 BRA `(.L_x_10) ;  /* 0xfffffffc00cc0947 */ /* 0x000fea000383ffff */
.L_x_9:
[----:B------:R-:W-:Y:S05]  /*1320*/  @!P1 EXIT ;  /* 0x000000000000994d */ /* 0x000fea0003800000 */
[----:B------:R-:W-:Y:S02]  /*1330*/  ISETP.GE.U32.AND P0, PT, R2, 0x4, PT ;  /* 0x000000040200780c */ /* 0x000fe40003f06070 */
[----:B------:R-:W-:-:S04]  /*1340*/  LOP3.LUT R6, R3, 0x3, RZ, 0xc0, !PT ;  /* 0x0000000303067812 */ /* 0x000fc800078ec0ff */
[----:B------:R-:W-:-:S07]  /*1350*/  ISETP.NE.AND P1, PT, R6, RZ, PT ;  /* 0x000000ff0600720c */ /* 0x000fce0003f25270 */
[----:B------:R-:W-:Y:S06]  /*1360*/  @!P0 BRA `(.L_x_11) ;  /* 0x0000000000208947 */ /* 0x000fec0003800000 */
[----:B-1----:R-:W0:Y:S01]  /*1370*/  LDC.64 R4, c[0x0][0x390] ;  /* 0x0000e400ff047b82 */ /* 0x002e220000000a00 */
[----:B------:R-:W-:Y:S01]  /*1380*/  IMAD R7, R16, R3, R0 ;  /* 0x0000000310077224 */ /* 0x000fe200078e0200 */
[----:B------:R-:W-:-:S03]  /*1390*/  IADD3 R0, PT, PT, R0, 0x4, RZ ;  /* 0x0000000400007810 */ /* 0x000fc60007ffe0ff */
[----:B0-----:R-:W-:-:S05]  /*13a0*/  IMAD.WIDE R4, R7, 0x4, R4 ;  /* 0x0000000407047825 */ /* 0x001fca00078e0204 */
[----:B------:R0:W-:Y:S04]  /*13b0*/  STG.E desc[UR10][R4.64], RZ ;  /* 0x000000ff04007986 */ /* 0x0001e8000c10190a */
[----:B------:R0:W-:Y:S04]  /*13c0*/  STG.E desc[UR10][R4.64+0x4], RZ ;  /* 0x000004ff04007986 */ /* 0x0001e8000c10190a */
[----:B------:R0:W-:Y:S04]  /*13d0*/  STG.E desc[UR10][R4.64+0x8], RZ ;  /* 0x000008ff04007986 */ /* 0x0001e8000c10190a */
[----:B------:R0:W-:Y:S02]  /*13e0*/  STG.E desc[UR10][R4.64+0xc], RZ ;  /* 0x00000cff04007986 */ /* 0x0001e4000c10190a */
.L_x_11:
[----:B------:R-:W-:Y:S05]  /*13f0*/  @!P1 EXIT ;  /* 0x000000000000994d */ /* 0x000fea0003800000 */
[----:B------:R-:W-:Y:S02]  /*1400*/  ISETP.NE.AND P0, PT, R6, 0x1, PT ;  /* 0x000000010600780c */ /* 0x000fe40003f05270 */
[----:B------:R-:W-:-:S04]  /*1410*/  LOP3.LUT R2, R3, 0x1, RZ, 0xc0, !PT ;  /* 0x0000000103027812 */ /* 0x000fc800078ec0ff */
[----:B------:R-:W-:-:S07]  /*1420*/  ISETP.NE.U32.AND P1, PT, R2, 0x1, PT ;  /* 0x000000010200780c */ /* 0x000fce0003f25070 */
[----:B01----:R-:W0:Y:S01]  /*1430*/  @P0 LDC.64 R4, c[0x0][0x390] ;  /* 0x0000e400ff040b82 */ /* 0x003e220000000a00 */
[----:B------:R-:W-:-:S04]  /*1440*/  @P0 IMAD R7, R16, R3, R0 ;  /* 0x0000000310070224 */ /* 0x000fc800078e0200 */
[----:B0-----:R-:W-:-:S05]  /*1450*/  @P0 IMAD.WIDE R4, R7, 0x4, R4 ;  /* 0x0000000407040825 */ /* 0x001fca00078e0204 */
[----:B------:R0:W-:Y:S04]  /*1460*/  @P0 STG.E desc[UR10][R4.64], RZ ;  /* 0x000000ff04000986 */ /* 0x0001e8000c10190a */
[----:B------:R0:W-:Y:S01]  /*1470*/  @P0 STG.E desc[UR10][R4.64+0x4], RZ ;  /* 0x000004ff04000986 */ /* 0x0001e2000c10190a */
[----:B------:R-:W-:Y:S05]  /*1480*/  @P1 EXIT ;  /* 0x000000000000194d */ /* 0x000fea0003800000 */
[----:B0-----:R-:W0:Y:S01]  /*1490*/  LDC.64 R4, c[0x0][0x390] ;  /* 0x0000e400ff047b82 */ /* 0x001e220000000a00 */
[----:B------:R-:W-:-:S05]  /*14a0*/  @P0 IADD3 R0, PT, PT, R0, 0x2, RZ ;  /* 0x0000000200000810 */ /* 0x000fca0007ffe0ff */
[----:B------:R-:W-:-:S04]  /*14b0*/  IMAD R3, R16, R3, R0 ;  /* 0x0000000310037224 */ /* 0x000fc800078e0200 */
[----:B0-----:R-:W-:-:S05]  /*14c0*/  IMAD.WIDE R2, R3, 0x4, R4 ;  /* 0x0000000403027825 */ /* 0x001fca00078e0204 */
[----:B------:R-:W-:Y:S01]  /*14d0*/  STG.E desc[UR10][R2.64], RZ ;  /* 0x000000ff02007986 */ /* 0x000fe2000c10190a */
[----:B------:R-:W-:Y:S05]  /*14e0*/  EXIT ;  /* 0x000000000000794d */ /* 0x000fea0003800000 */
.L_x_12:
[----:B------:R-:W-:-:S00]  /*14f0*/  BRA `(.L_x_12) ;  /* 0xfffffffc00fc7947 */ /* 0x000fc0000383ffff */
[----:B------:R-:W-:-:S00]  /*1500*/  NOP ;  /* 0x0000000000007918 */ /* 0x000fc00000000000 */
[----:B------:R-:W-:-:S00]  /*1510*/  NOP ;  /* 0x0000000000007918 */ /* 0x000fc00000000000 */
[----:B------:R-:W-:-:S00]  /*1520*/  NOP ;  /* 0x0000000000007918 */ /* 0x000fc00000000000 */
[----:B------:R-:W-:-:S00]  /*1530*/  NOP ;  /* 0x0000000000007918 */ /* 0x000fc00000000000 */
[----:B------:R-:W-:-:S00]  /*1540*/  NOP ;  /* 0x0000000000007918 */ /* 0x000fc00000000000 */
[----:B------:R-:W-:-:S00]  /*1550*/  NOP ;  /* 0x0000000000007918 */ /* 0x000fc00000000000 */
[----:B------:R-:W-:-:S00]  /*1560*/  NOP ;  /* 0x0000000000007918 */ /* 0x000fc00000000000 */
[----:B------:R-:W-:-:S00]  /*1570*/  NOP ;  /* 0x0000000000007918 */ /* 0x000fc00000000000 */
.L_x_13:


//--------------------- .nv.shared.reserved.0     --------------------------
	.section	.nv.shared.reserved.0,"aw",@nobits
	.weak		__nv_reservedSMEM_offset_0_alias
	.size		__nv_reservedSMEM_offset_0_alias, 0, 64
	.other		__nv_reservedSMEM_offset_0_alias,@"STO_CUDA_RESERVED_SHARED STV_DEFAULT"
__nv_reservedSMEM_offset_0_alias:
	.zero		0
	.zero		64


//--------------------- .nv.constant0._Z13convolution2DPjPiS0_iiii --------------------------
	.section	.nv.constant0._Z13convolution2DPjPiS0_iiii,"a",@progbits
	.sectionflags	@""
	.align	4
.nv.constant0._Z13convolution2DPjPiS0_iiii:
	.zero		936


//--------------------- SYMBOLS --------------------------

	.type		.nv.reservedSmem.offset0,@object
	.size		.nv.reservedSmem.offset0,0x4
